//
// Generated by NVIDIA NVVM Compiler
//
// Compiler Build ID: CL-36424714
// Cuda compilation tools, release 13.0, V13.0.88
// Based on NVVM 20.0.0
//

.version 9.0
.target sm_100
.address_size 64

	// .globl	_Z15histo_kernel_MCPKclPj
// _ZZ15histo_kernel_SPPKclPjE13histo_private has been demoted
// _ZZ19histo_kernel_SP_TC2PKclPjE13histo_private has been demoted

.visible .entry _Z15histo_kernel_MCPKclPj(
	.param .u64 .ptr .align 1 _Z15histo_kernel_MCPKclPj_param_0,
	.param .u64 _Z15histo_kernel_MCPKclPj_param_1,
	.param .u64 .ptr .align 1 _Z15histo_kernel_MCPKclPj_param_2
)
{
	.reg .pred 	%p<3>;
	.reg .b32 	%r<12>;
	.reg .b64 	%rd<13>;

	ld.param.u64 	%rd6, [_Z15histo_kernel_MCPKclPj_param_0];
	ld.param.u64 	%rd7, [_Z15histo_kernel_MCPKclPj_param_1];
	ld.param.u64 	%rd8, [_Z15histo_kernel_MCPKclPj_param_2];
	mov.u32 	%r6, %ctaid.x;
	mov.u32 	%r1, %ntid.x;
	mov.u32 	%r7, %tid.x;
	mad.lo.s32 	%r11, %r6, %r1, %r7;
	cvt.s64.s32 	%rd12, %r11;
	setp.le.s64 	%p1, %rd7, %rd12;
	@%p1 bra 	$L__BB0_3;
	mov.u32 	%r8, %nctaid.x;
	mul.lo.s32 	%r3, %r1, %r8;
	cvta.to.global.u64 	%rd2, %rd6;
	cvta.to.global.u64 	%rd3, %rd8;
$L__BB0_2:
	add.s64 	%rd9, %rd2, %rd12;
	ld.global.u8 	%r9, [%rd9];
	mul.wide.u32 	%rd10, %r9, 4;
	add.s64 	%rd11, %rd3, %rd10;
	atom.global.add.u32 	%r10, [%rd11], 1;
	add.s32 	%r11, %r11, %r3;
	cvt.s64.s32 	%rd12, %r11;
	setp.gt.s64 	%p2, %rd7, %rd12;
	@%p2 bra 	$L__BB0_2;
$L__BB0_3:
	ret;

}
	// .globl	_Z15histo_kernel_SPPKclPj
.visible .entry _Z15histo_kernel_SPPKclPj(
	.param .u64 .ptr .align 1 _Z15histo_kernel_SPPKclPj_param_0,
	.param .u64 _Z15histo_kernel_SPPKclPj_param_1,
	.param .u64 .ptr .align 1 _Z15histo_kernel_SPPKclPj_param_2
)
{
	.reg .pred 	%p<20>;
	.reg .b16 	%rs<6>;
	.reg .b32 	%r<134>;
	.reg .b64 	%rd<59>;
	// demoted variable
	.shared .align 4 .b8 _ZZ15histo_kernel_SPPKclPjE13histo_private[1024];
	ld.param.u64 	%rd28, [_Z15histo_kernel_SPPKclPj_param_0];
	ld.param.u64 	%rd27, [_Z15histo_kernel_SPPKclPj_param_1];
	ld.param.u64 	%rd29, [_Z15histo_kernel_SPPKclPj_param_2];
	cvta.to.global.u64 	%rd1, %rd28;
	cvta.to.global.u64 	%rd2, %rd29;
	mov.u32 	%r133, %tid.x;
	setp.gt.u32 	%p1, %r133, 255;
	@%p1 bra 	$L__BB1_7;
	mov.u32 	%r2, %ntid.x;
	add.s32 	%r51, %r133, %r2;
	max.u32 	%r52, %r51, 256;
	setp.lt.u32 	%p2, %r51, 256;
	selp.u32 	%r53, 1, 0, %p2;
	add.s32 	%r54, %r51, %r53;
	sub.s32 	%r55, %r52, %r54;
	div.u32 	%r56, %r55, %r2;
	add.s32 	%r3, %r56, %r53;
	and.b32  	%r57, %r3, 3;
	setp.eq.s32 	%p3, %r57, 3;
	mov.u32 	%r125, %r133;
	@%p3 bra 	$L__BB1_4;
	add.s32 	%r58, %r3, 1;
	and.b32  	%r59, %r58, 3;
	shl.b32 	%r60, %r133, 2;
	mov.u32 	%r61, _ZZ15histo_kernel_SPPKclPjE13histo_private;
	add.s32 	%r122, %r61, %r60;
	shl.b32 	%r5, %r2, 2;
	neg.s32 	%r121, %r59;
	mad.lo.s32 	%r125, %r2, %r59, %r133;
$L__BB1_3:
	.pragma "nounroll";
	mov.b32 	%r62, 0;
	st.shared.u32 	[%r122], %r62;
	add.s32 	%r122, %r122, %r5;
	add.s32 	%r121, %r121, 1;
	setp.ne.s32 	%p4, %r121, 0;
	@%p4 bra 	$L__BB1_3;
$L__BB1_4:
	setp.lt.u32 	%p5, %r3, 3;
	@%p5 bra 	$L__BB1_7;
	shl.b32 	%r13, %r2, 2;
	shl.b32 	%r63, %r125, 2;
	mov.u32 	%r64, _ZZ15histo_kernel_SPPKclPjE13histo_private;
	add.s32 	%r124, %r64, %r63;
	shl.b32 	%r15, %r2, 4;
	shl.b32 	%r16, %r2, 3;
	mul.lo.s32 	%r17, %r2, 12;
$L__BB1_6:
	mov.b32 	%r65, 0;
	st.shared.u32 	[%r124], %r65;
	add.s32 	%r66, %r124, %r13;
	st.shared.u32 	[%r66], %r65;
	add.s32 	%r67, %r124, %r16;
	st.shared.u32 	[%r67], %r65;
	add.s32 	%r68, %r124, %r17;
	st.shared.u32 	[%r68], %r65;
	add.s32 	%r125, %r125, %r13;
	add.s32 	%r124, %r124, %r15;
	setp.lt.u32 	%p6, %r125, 256;
	@%p6 bra 	$L__BB1_6;
$L__BB1_7:
	bar.sync 	0;
	cvt.u64.u32 	%rd3, %r133;
	mov.u32 	%r69, %ctaid.x;
	mov.u32 	%r22, %ntid.x;
	mul.wide.u32 	%rd4, %r69, %r22;
	add.s64 	%rd57, %rd4, %rd3;
	mov.u32 	%r70, %nctaid.x;
	mul.wide.u32 	%rd6, %r22, %r70;
	setp.ge.s64 	%p7, %rd57, %rd27;
	@%p7 bra 	$L__BB1_18;
	add.s64 	%rd30, %rd57, %rd6;
	max.u64 	%rd31, %rd27, %rd30;
	setp.lt.u64 	%p8, %rd30, %rd27;
	selp.u64 	%rd7, 1, 0, %p8;
	add.s64 	%rd32, %rd30, %rd7;
	sub.s64 	%rd8, %rd31, %rd32;
	or.b64  	%rd33, %rd8, %rd6;
	and.b64  	%rd34, %rd33, -4294967296;
	setp.ne.s64 	%p9, %rd34, 0;
	@%p9 bra 	$L__BB1_10;
	cvt.u32.u64 	%r71, %rd6;
	cvt.u32.u64 	%r72, %rd8;
	div.u32 	%r73, %r72, %r71;
	cvt.u64.u32 	%rd53, %r73;
	bra.uni 	$L__BB1_11;
$L__BB1_10:
	div.u64 	%rd53, %rd8, %rd6;
$L__BB1_11:
	add.s64 	%rd12, %rd53, %rd7;
	and.b64  	%rd35, %rd12, 3;
	setp.eq.s64 	%p10, %rd35, 3;
	@%p10 bra 	$L__BB1_15;
	add.s64 	%rd13, %rd1, %rd4;
	add.s64 	%rd36, %rd12, 1;
	and.b64  	%rd37, %rd36, 3;
	neg.s64 	%rd54, %rd37;
	mov.u32 	%r75, _ZZ15histo_kernel_SPPKclPjE13histo_private;
	mov.u64 	%rd55, %rd3;
$L__BB1_13:
	.pragma "nounroll";
	add.s64 	%rd38, %rd13, %rd55;
	ld.global.u8 	%rs1, [%rd38];
	mul.wide.u16 	%r74, %rs1, 4;
	add.s32 	%r76, %r75, %r74;
	atom.shared.add.u32 	%r77, [%r76], 1;
	add.s64 	%rd55, %rd55, %rd6;
	add.s64 	%rd54, %rd54, 1;
	setp.ne.s64 	%p11, %rd54, 0;
	@%p11 bra 	$L__BB1_13;
	add.s64 	%rd57, %rd4, %rd55;
$L__BB1_15:
	setp.lt.u64 	%p12, %rd12, 3;
	@%p12 bra 	$L__BB1_18;
	mov.u32 	%r79, _ZZ15histo_kernel_SPPKclPjE13histo_private;
	shl.b64 	%rd43, %rd6, 2;
$L__BB1_17:
	add.s64 	%rd39, %rd1, %rd57;
	ld.global.u8 	%rs2, [%rd39];
	mul.wide.u16 	%r78, %rs2, 4;
	add.s32 	%r80, %r79, %r78;
	atom.shared.add.u32 	%r81, [%r80], 1;
	add.s64 	%rd40, %rd39, %rd6;
	ld.global.u8 	%rs3, [%rd40];
	mul.wide.u16 	%r82, %rs3, 4;
	add.s32 	%r83, %r79, %r82;
	atom.shared.add.u32 	%r84, [%r83], 1;
	add.s64 	%rd41, %rd40, %rd6;
	ld.global.u8 	%rs4, [%rd41];
	mul.wide.u16 	%r85, %rs4, 4;
	add.s32 	%r86, %r79, %r85;
	atom.shared.add.u32 	%r87, [%r86], 1;
	add.s64 	%rd42, %rd41, %rd6;
	ld.global.u8 	%rs5, [%rd42];
	mul.wide.u16 	%r88, %rs5, 4;
	add.s32 	%r89, %r79, %r88;
	atom.shared.add.u32 	%r90, [%r89], 1;
	add.s64 	%rd57, %rd43, %rd57;
	setp.lt.s64 	%p13, %rd57, %rd27;
	@%p13 bra 	$L__BB1_17;
$L__BB1_18:
	setp.gt.u32 	%p14, %r133, 255;
	bar.sync 	0;
	@%p14 bra 	$L__BB1_25;
	add.s32 	%r91, %r133, %r22;
	max.u32 	%r92, %r91, 256;
	setp.lt.u32 	%p15, %r91, 256;
	selp.u32 	%r93, 1, 0, %p15;
	add.s32 	%r94, %r91, %r93;
	sub.s32 	%r95, %r92, %r94;
	div.u32 	%r96, %r95, %r22;
	add.s32 	%r23, %r96, %r93;
	and.b32  	%r97, %r23, 3;
	setp.eq.s32 	%p16, %r97, 3;
	@%p16 bra 	$L__BB1_22;
	add.s32 	%r98, %r23, 1;
	and.b32  	%r99, %r98, 3;
	shl.b32 	%r100, %r133, 2;
	mov.u32 	%r101, _ZZ15histo_kernel_SPPKclPjE13histo_private;
	add.s32 	%r127, %r101, %r100;
	shl.b32 	%r25, %r22, 2;
	shl.b64 	%rd44, %rd3, 2;
	add.s64 	%rd58, %rd2, %rd44;
	mul.wide.u32 	%rd24, %r22, 4;
	neg.s32 	%r126, %r99;
	mad.lo.s32 	%r133, %r22, %r99, %r133;
$L__BB1_21:
	.pragma "nounroll";
	ld.shared.u32 	%r102, [%r127];
	atom.global.add.u32 	%r103, [%rd58], %r102;
	add.s32 	%r127, %r127, %r25;
	add.s64 	%rd58, %rd58, %rd24;
	add.s32 	%r126, %r126, 1;
	setp.ne.s32 	%p17, %r126, 0;
	@%p17 bra 	$L__BB1_21;
$L__BB1_22:
	setp.lt.u32 	%p18, %r23, 3;
	@%p18 bra 	$L__BB1_25;
	shl.b32 	%r104, %r22, 1;
	add.s32 	%r132, %r133, %r104;
	shl.b32 	%r34, %r22, 2;
	mad.lo.s32 	%r131, %r22, 3, %r133;
	add.s32 	%r130, %r22, %r133;
	shl.b32 	%r105, %r133, 2;
	mov.u32 	%r106, _ZZ15histo_kernel_SPPKclPjE13histo_private;
	add.s32 	%r129, %r106, %r105;
	shl.b32 	%r38, %r22, 4;
	shl.b32 	%r39, %r22, 3;
	mul.lo.s32 	%r40, %r22, 12;
$L__BB1_24:
	mul.wide.u32 	%rd45, %r133, 4;
	add.s64 	%rd46, %rd2, %rd45;
	ld.shared.u32 	%r107, [%r129];
	atom.global.add.u32 	%r108, [%rd46], %r107;
	add.s32 	%r109, %r133, %r22;
	mul.wide.u32 	%rd47, %r130, 4;
	add.s64 	%rd48, %rd2, %rd47;
	add.s32 	%r110, %r129, %r34;
	ld.shared.u32 	%r111, [%r110];
	atom.global.add.u32 	%r112, [%rd48], %r111;
	add.s32 	%r113, %r109, %r22;
	mul.wide.u32 	%rd49, %r132, 4;
	add.s64 	%rd50, %rd2, %rd49;
	add.s32 	%r114, %r129, %r39;
	ld.shared.u32 	%r115, [%r114];
	atom.global.add.u32 	%r116, [%rd50], %r115;
	add.s32 	%r117, %r113, %r22;
	mul.wide.u32 	%rd51, %r131, 4;
	add.s64 	%rd52, %rd2, %rd51;
	add.s32 	%r118, %r129, %r40;
	ld.shared.u32 	%r119, [%r118];
	atom.global.add.u32 	%r120, [%rd52], %r119;
	add.s32 	%r133, %r117, %r22;
	add.s32 	%r132, %r132, %r34;
	add.s32 	%r131, %r131, %r34;
	add.s32 	%r130, %r130, %r34;
	add.s32 	%r129, %r129, %r38;
	setp.lt.u32 	%p19, %r133, 256;
	@%p19 bra 	$L__BB1_24;
$L__BB1_25:
	ret;

}
	// .globl	_Z19histo_kernel_SP_TC2PKclPj
.visible .entry _Z19histo_kernel_SP_TC2PKclPj(
	.param .u64 .ptr .align 1 _Z19histo_kernel_SP_TC2PKclPj_param_0,
	.param .u64 _Z19histo_kernel_SP_TC2PKclPj_param_1,
	.param .u64 .ptr .align 1 _Z19histo_kernel_SP_TC2PKclPj_param_2
)
{
	.reg .pred 	%p<25>;
	.reg .b16 	%rs<11>;
	.reg .b32 	%r<161>;
	.reg .b64 	%rd<82>;
	// demoted variable
	.shared .align 4 .b8 _ZZ19histo_kernel_SP_TC2PKclPjE13histo_private[1024];
	ld.param.u64 	%rd42, [_Z19histo_kernel_SP_TC2PKclPj_param_0];
	ld.param.u64 	%rd41, [_Z19histo_kernel_SP_TC2PKclPj_param_1];
	ld.param.u64 	%rd43, [_Z19histo_kernel_SP_TC2PKclPj_param_2];
	cvta.to.global.u64 	%rd1, %rd42;
	cvta.to.global.u64 	%rd2, %rd43;
	mov.u32 	%r160, %tid.x;
	setp.gt.u32 	%p1, %r160, 255;
	@%p1 bra 	$L__BB2_7;
	mov.u32 	%r2, %ntid.x;
	add.s32 	%r50, %r160, %r2;
	max.u32 	%r51, %r50, 256;
	setp.lt.u32 	%p2, %r50, 256;
	selp.u32 	%r52, 1, 0, %p2;
	add.s32 	%r53, %r50, %r52;
	sub.s32 	%r54, %r51, %r53;
	div.u32 	%r55, %r54, %r2;
	add.s32 	%r3, %r55, %r52;
	and.b32  	%r56, %r3, 3;
	setp.eq.s32 	%p3, %r56, 3;
	mov.u32 	%r152, %r160;
	@%p3 bra 	$L__BB2_4;
	add.s32 	%r57, %r3, 1;
	and.b32  	%r58, %r57, 3;
	shl.b32 	%r59, %r160, 2;
	mov.u32 	%r60, _ZZ19histo_kernel_SP_TC2PKclPjE13histo_private;
	add.s32 	%r149, %r60, %r59;
	shl.b32 	%r5, %r2, 2;
	neg.s32 	%r148, %r58;
	mad.lo.s32 	%r152, %r2, %r58, %r160;
$L__BB2_3:
	.pragma "nounroll";
	mov.b32 	%r61, 0;
	st.shared.u32 	[%r149], %r61;
	add.s32 	%r149, %r149, %r5;
	add.s32 	%r148, %r148, 1;
	setp.ne.s32 	%p4, %r148, 0;
	@%p4 bra 	$L__BB2_3;
$L__BB2_4:
	setp.lt.u32 	%p5, %r3, 3;
	@%p5 bra 	$L__BB2_7;
	shl.b32 	%r13, %r2, 2;
	shl.b32 	%r62, %r152, 2;
	mov.u32 	%r63, _ZZ19histo_kernel_SP_TC2PKclPjE13histo_private;
	add.s32 	%r151, %r63, %r62;
	shl.b32 	%r15, %r2, 4;
	shl.b32 	%r16, %r2, 3;
	mul.lo.s32 	%r17, %r2, 12;
$L__BB2_6:
	mov.b32 	%r64, 0;
	st.shared.u32 	[%r151], %r64;
	add.s32 	%r65, %r151, %r13;
	st.shared.u32 	[%r65], %r64;
	add.s32 	%r66, %r151, %r16;
	st.shared.u32 	[%r66], %r64;
	add.s32 	%r67, %r151, %r17;
	st.shared.u32 	[%r67], %r64;
	add.s32 	%r152, %r152, %r13;
	add.s32 	%r151, %r151, %r15;
	setp.lt.u32 	%p6, %r152, 256;
	@%p6 bra 	$L__BB2_6;
$L__BB2_7:
	bar.sync 	0;
	cvt.u64.u32 	%rd3, %r160;
	mov.u32 	%r68, %ctaid.x;
	cvt.u64.u32 	%rd4, %r68;
	mov.u32 	%r69, %ntid.x;
	cvt.u64.u32 	%rd5, %r69;
	mul.wide.u32 	%rd6, %r68, %r69;
	add.s64 	%rd80, %rd6, %rd3;
	mov.u32 	%r70, %nctaid.x;
	cvt.u64.u32 	%rd8, %r70;
	mul.wide.u32 	%rd9, %r69, %r70;
	setp.ge.s64 	%p7, %rd80, %rd41;
	@%p7 bra 	$L__BB2_28;
	shl.b64 	%rd10, %rd9, 1;
	shl.b64 	%rd44, %rd8, 1;
	add.s64 	%rd45, %rd44, %rd4;
	mul.lo.s64 	%rd46, %rd45, %rd5;
	add.s64 	%rd47, %rd46, %rd3;
	max.u64 	%rd48, %rd41, %rd47;
	sub.s64 	%rd49, %rd48, %rd46;
	setp.ne.s64 	%p8, %rd49, %rd3;
	selp.u64 	%rd11, 1, 0, %p8;
	add.s64 	%rd50, %rd11, %rd3;
	sub.s64 	%rd12, %rd49, %rd50;
	or.b64  	%rd51, %rd12, %rd10;
	and.b64  	%rd52, %rd51, -4294967296;
	setp.ne.s64 	%p9, %rd52, 0;
	@%p9 bra 	$L__BB2_10;
	cvt.u32.u64 	%r71, %rd10;
	cvt.u32.u64 	%r72, %rd12;
	div.u32 	%r73, %r72, %r71;
	cvt.u64.u32 	%rd76, %r73;
	bra.uni 	$L__BB2_11;
$L__BB2_10:
	div.u64 	%rd76, %rd12, %rd10;
$L__BB2_11:
	add.s64 	%rd16, %rd76, %rd11;
	and.b64  	%rd53, %rd16, 3;
	setp.eq.s64 	%p10, %rd53, 3;
	@%p10 bra 	$L__BB2_17;
	add.s64 	%rd54, %rd8, %rd4;
	mul.lo.s64 	%rd17, %rd54, %rd5;
	add.s64 	%rd18, %rd1, %rd17;
	add.s64 	%rd19, %rd1, %rd6;
	add.s64 	%rd55, %rd16, 1;
	and.b64  	%rd56, %rd55, 3;
	neg.s64 	%rd77, %rd56;
	mov.u32 	%r75, _ZZ19histo_kernel_SP_TC2PKclPjE13histo_private;
	mov.u64 	%rd78, %rd3;
$L__BB2_13:
	.pragma "nounroll";
	add.s64 	%rd57, %rd19, %rd78;
	ld.global.u8 	%rs1, [%rd57];
	mul.wide.u16 	%r74, %rs1, 4;
	add.s32 	%r76, %r75, %r74;
	atom.shared.add.u32 	%r77, [%r76], 1;
	add.s64 	%rd58, %rd17, %rd78;
	setp.ge.s64 	%p11, %rd58, %rd41;
	@%p11 bra 	$L__BB2_15;
	add.s64 	%rd59, %rd18, %rd78;
	ld.global.u8 	%rs2, [%rd59];
	mul.wide.u16 	%r78, %rs2, 4;
	add.s32 	%r80, %r75, %r78;
	atom.shared.add.u32 	%r81, [%r80], 1;
$L__BB2_15:
	add.s64 	%rd78, %rd78, %rd10;
	add.s64 	%rd77, %rd77, 1;
	setp.ne.s64 	%p12, %rd77, 0;
	@%p12 bra 	$L__BB2_13;
	add.s64 	%rd80, %rd6, %rd78;
$L__BB2_17:
	setp.lt.u64 	%p13, %rd16, 3;
	@%p13 bra 	$L__BB2_28;
	mov.u32 	%r83, _ZZ19histo_kernel_SP_TC2PKclPjE13histo_private;
$L__BB2_19:
	add.s64 	%rd28, %rd1, %rd80;
	ld.global.u8 	%rs3, [%rd28];
	mul.wide.u16 	%r82, %rs3, 4;
	add.s32 	%r84, %r83, %r82;
	atom.shared.add.u32 	%r85, [%r84], 1;
	add.s64 	%rd29, %rd80, %rd9;
	setp.ge.s64 	%p14, %rd29, %rd41;
	@%p14 bra 	$L__BB2_21;
	add.s64 	%rd60, %rd28, %rd9;
	ld.global.u8 	%rs4, [%rd60];
	mul.wide.u16 	%r86, %rs4, 4;
	add.s32 	%r88, %r83, %r86;
	atom.shared.add.u32 	%r89, [%r88], 1;
$L__BB2_21:
	add.s64 	%rd61, %rd29, %rd9;
	add.s64 	%rd30, %rd1, %rd61;
	ld.global.u8 	%rs5, [%rd30];
	mul.wide.u16 	%r90, %rs5, 4;
	add.s32 	%r92, %r83, %r90;
	atom.shared.add.u32 	%r93, [%r92], 1;
	add.s64 	%rd31, %rd61, %rd9;
	setp.ge.s64 	%p15, %rd31, %rd41;
	@%p15 bra 	$L__BB2_23;
	add.s64 	%rd62, %rd30, %rd9;
	ld.global.u8 	%rs6, [%rd62];
	mul.wide.u16 	%r94, %rs6, 4;
	add.s32 	%r96, %r83, %r94;
	atom.shared.add.u32 	%r97, [%r96], 1;
$L__BB2_23:
	add.s64 	%rd63, %rd31, %rd9;
	add.s64 	%rd32, %rd1, %rd63;
	ld.global.u8 	%rs7, [%rd32];
	mul.wide.u16 	%r98, %rs7, 4;
	add.s32 	%r100, %r83, %r98;
	atom.shared.add.u32 	%r101, [%r100], 1;
	add.s64 	%rd33, %rd63, %rd9;
	setp.ge.s64 	%p16, %rd33, %rd41;
	@%p16 bra 	$L__BB2_25;
	add.s64 	%rd64, %rd32, %rd9;
	ld.global.u8 	%rs8, [%rd64];
	mul.wide.u16 	%r102, %rs8, 4;
	add.s32 	%r104, %r83, %r102;
	atom.shared.add.u32 	%r105, [%r104], 1;
$L__BB2_25:
	add.s64 	%rd65, %rd33, %rd9;
	add.s64 	%rd34, %rd1, %rd65;
	ld.global.u8 	%rs9, [%rd34];
	mul.wide.u16 	%r106, %rs9, 4;
	add.s32 	%r108, %r83, %r106;
	atom.shared.add.u32 	%r109, [%r108], 1;
	add.s64 	%rd35, %rd65, %rd9;
	setp.ge.s64 	%p17, %rd35, %rd41;
	@%p17 bra 	$L__BB2_27;
	add.s64 	%rd66, %rd34, %rd9;
	ld.global.u8 	%rs10, [%rd66];
	mul.wide.u16 	%r110, %rs10, 4;
	add.s32 	%r112, %r83, %r110;
	atom.shared.add.u32 	%r113, [%r112], 1;
$L__BB2_27:
	add.s64 	%rd80, %rd35, %rd9;
	setp.lt.s64 	%p18, %rd80, %rd41;
	@%p18 bra 	$L__BB2_19;
$L__BB2_28:
	setp.gt.u32 	%p19, %r160, 255;
	bar.sync 	0;
	@%p19 bra 	$L__BB2_35;
	cvt.u32.u64 	%r114, %rd5;
	add.s32 	%r115, %r160, %r114;
	max.u32 	%r116, %r115, 256;
	setp.lt.u32 	%p20, %r115, 256;
	selp.u32 	%r117, 1, 0, %p20;
	add.s32 	%r118, %r115, %r117;
	sub.s32 	%r119, %r116, %r118;
	div.u32 	%r120, %r119, %r114;
	add.s32 	%r22, %r120, %r117;
	and.b32  	%r121, %r22, 3;
	setp.eq.s32 	%p21, %r121, 3;
	@%p21 bra 	$L__BB2_32;
	add.s32 	%r122, %r22, 1;
	and.b32  	%r123, %r122, 3;
	shl.b32 	%r125, %r160, 2;
	mov.u32 	%r126, _ZZ19histo_kernel_SP_TC2PKclPjE13histo_private;
	add.s32 	%r154, %r126, %r125;
	shl.b32 	%r24, %r114, 2;
	shl.b64 	%rd67, %rd3, 2;
	add.s64 	%rd81, %rd2, %rd67;
	shl.b64 	%rd38, %rd5, 2;
	neg.s32 	%r153, %r123;
	mad.lo.s32 	%r160, %r114, %r123, %r160;
$L__BB2_31:
	.pragma "nounroll";
	ld.shared.u32 	%r127, [%r154];
	atom.global.add.u32 	%r128, [%rd81], %r127;
	add.s32 	%r154, %r154, %r24;
	add.s64 	%rd81, %rd81, %rd38;
	add.s32 	%r153, %r153, 1;
	setp.ne.s32 	%p22, %r153, 0;
	@%p22 bra 	$L__BB2_31;
$L__BB2_32:
	setp.lt.u32 	%p23, %r22, 3;
	@%p23 bra 	$L__BB2_35;
	shl.b32 	%r130, %r114, 1;
	add.s32 	%r159, %r160, %r130;
	shl.b32 	%r33, %r114, 2;
	mad.lo.s32 	%r158, %r114, 3, %r160;
	add.s32 	%r157, %r114, %r160;
	shl.b32 	%r131, %r160, 2;
	mov.u32 	%r132, _ZZ19histo_kernel_SP_TC2PKclPjE13histo_private;
	add.s32 	%r156, %r132, %r131;
	shl.b32 	%r37, %r114, 4;
	shl.b32 	%r38, %r114, 3;
	mul.lo.s32 	%r39, %r114, 12;
$L__BB2_34:
	mul.wide.u32 	%rd68, %r160, 4;
	add.s64 	%rd69, %rd2, %rd68;
	ld.shared.u32 	%r134, [%r156];
	atom.global.add.u32 	%r135, [%rd69], %r134;
	add.s32 	%r136, %r160, %r114;
	mul.wide.u32 	%rd70, %r157, 4;
	add.s64 	%rd71, %rd2, %rd70;
	add.s32 	%r137, %r156, %r33;
	ld.shared.u32 	%r138, [%r137];
	atom.global.add.u32 	%r139, [%rd71], %r138;
	add.s32 	%r140, %r136, %r114;
	mul.wide.u32 	%rd72, %r159, 4;
	add.s64 	%rd73, %rd2, %rd72;
	add.s32 	%r141, %r156, %r38;
	ld.shared.u32 	%r142, [%r141];
	atom.global.add.u32 	%r143, [%rd73], %r142;
	add.s32 	%r144, %r140, %r114;
	mul.wide.u32 	%rd74, %r158, 4;
	add.s64 	%rd75, %rd2, %rd74;
	add.s32 	%r145, %r156, %r39;
	ld.shared.u32 	%r146, [%r145];
	atom.global.add.u32 	%r147, [%rd75], %r146;
	add.s32 	%r160, %r144, %r114;
	add.s32 	%r159, %r159, %r33;
	add.s32 	%r158, %r158, %r33;
	add.s32 	%r157, %r157, %r33;
	add.s32 	%r156, %r156, %r37;
	setp.lt.u32 	%p24, %r160, 256;
	@%p24 bra 	$L__BB2_34;
$L__BB2_35:
	ret;

}


// ===== COMPILED SASS (sm_100) =====

	.target	sm_100

	.elftype	@"ET_EXEC"


//--------------------- .note.nv.tkinfo           --------------------------
	.section	.note.nv.tkinfo,"",@"SHT_NOTE"
	.sectionflags	@"SHF_NOTE_NV_TKINFO"
	.tkinfo
        /*0018*/ 	.word	0x00000002
        /*0030*/ 	.string	""
        /*0030*/ 	.string	"ptxas"
        /*0030*/ 	.string	"Cuda compilation tools, release 13.0, V13.0.88"
        /*0030*/ 	.string	"Build cuda_13.0.r13.0/compiler.36424714_0"
        /*0030*/ 	.string	"-arch sm_100 -m 64 "



//--------------------- .note.nv.cuinfo           --------------------------
	.section	.note.nv.cuinfo,"",@"SHT_NOTE"
	.sectionflags	@"SHF_NOTE_NV_CUINFO"
        /*0018*/ 	.short	0x0002
        /*001a*/ 	.short	0x0064
        /*001c*/ 	.short	0x0082
	.zero		2


//--------------------- .nv.info                  --------------------------
	.section	.nv.info,"",@"SHT_CUDA_INFO"
	.align	4


	//----- nvinfo : EIATTR_REGCOUNT
	.align		4
        /*0000*/ 	.byte	0x04, 0x2f
        /*0002*/ 	.short	(.L_1 - .L_0)
	.align		4
.L_0:
        /*0004*/ 	.word	index@(_Z15histo_kernel_MCPKclPj)
        /*0008*/ 	.word	0x0000000e


	//----- nvinfo : EIATTR_FRAME_SIZE
	.align		4
.L_1:
        /*000c*/ 	.byte	0x04, 0x11
        /*000e*/ 	.short	(.L_3 - .L_2)
	.align		4
.L_2:
        /*0010*/ 	.word	index@(_Z15histo_kernel_MCPKclPj)
        /*0014*/ 	.word	0x00000000


	//----- nvinfo : EIATTR_REGCOUNT
	.align		4
.L_3:
        /*0018*/ 	.byte	0x04, 0x2f
        /*001a*/ 	.short	(.L_5 - .L_4)
	.align		4
.L_4:
        /*001c*/ 	.word	index@(_Z15histo_kernel_SPPKclPj)
        /*0020*/ 	.word	0x0000001c


	//----- nvinfo : EIATTR_FRAME_SIZE
	.align		4
.L_5:
        /*0024*/ 	.byte	0x04, 0x11
        /*0026*/ 	.short	(.L_7 - .L_6)
	.align		4
.L_6:
        /*0028*/ 	.word	index@($__internal_1_$__cuda_sm20_div_u64)
        /*002c*/ 	.word	0x00000000


	//----- nvinfo : EIATTR_FRAME_SIZE
	.align		4
.L_7:
        /*0030*/ 	.byte	0x04, 0x11
        /*0032*/ 	.short	(.L_9 - .L_8)
	.align		4
.L_8:
        /*0034*/ 	.word	index@(_Z15histo_kernel_SPPKclPj)
        /*0038*/ 	.word	0x00000000


	//----- nvinfo : EIATTR_REGCOUNT
	.align		4
.L_9:
        /*003c*/ 	.byte	0x04, 0x2f
        /*003e*/ 	.short	(.L_11 - .L_10)
	.align		4
.L_10:
        /*0040*/ 	.word	index@(_Z19histo_kernel_SP_TC2PKclPj)
        /*0044*/ 	.word	0x00000020


	//----- nvinfo : EIATTR_FRAME_SIZE
	.align		4
.L_11:
        /*0048*/ 	.byte	0x04, 0x11
        /*004a*/ 	.short	(.L_13 - .L_12)
	.align		4
.L_12:
        /*004c*/ 	.word	index@($__internal_0_$__cuda_sm20_div_u64)
        /*0050*/ 	.word	0x00000000


	//----- nvinfo : EIATTR_FRAME_SIZE
	.align		4
.L_13:
        /*0054*/ 	.byte	0x04, 0x11
        /*0056*/ 	.short	(.L_15 - .L_14)
	.align		4
.L_14:
        /*0058*/ 	.word	index@(_Z19histo_kernel_SP_TC2PKclPj)
        /*005c*/ 	.word	0x00000000


	//----- nvinfo : EIATTR_MIN_STACK_SIZE
	.align		4
.L_15:
        /*0060*/ 	.byte	0x04, 0x12
        /*0062*/ 	.short	(.L_17 - .L_16)
	.align		4
.L_16:
        /*0064*/ 	.word	index@(_Z19histo_kernel_SP_TC2PKclPj)
        /*0068*/ 	.word	0x00000000


	//----- nvinfo : EIATTR_MIN_STACK_SIZE
	.align		4
.L_17:
        /*006c*/ 	.byte	0x04, 0x12
        /*006e*/ 	.short	(.L_19 - .L_18)
	.align		4
.L_18:
        /*0070*/ 	.word	index@(_Z15histo_kernel_SPPKclPj)
        /*0074*/ 	.word	0x00000000


	//----- nvinfo : EIATTR_MIN_STACK_SIZE
	.align		4
.L_19:
        /*0078*/ 	.byte	0x04, 0x12
        /*007a*/ 	.short	(.L_21 - .L_20)
	.align		4
.L_20:
        /*007c*/ 	.word	index@(_Z15histo_kernel_MCPKclPj)
        /*0080*/ 	.word	0x00000000
.L_21:


//--------------------- .nv.compat                --------------------------
	.section	.nv.compat,"",@"SHT_CUDA_COMPAT_INFO"
	.align	4
        /*0000*/ 	.byte	0x02, 0x09, 0x00, 0x00, 0x02, 0x02, 0x01, 0x00, 0x02, 0x05, 0x05, 0x00, 0x03, 0x07, 0x01, 0x01
        /*0010*/ 	.byte	0x02, 0x03, 0x00, 0x00, 0x02, 0x06, 0x01, 0x00, 0x04, 0x0b, 0x08, 0x00, 0x09, 0x00, 0x00, 0x00
        /*0020*/ 	.byte	0x00, 0x00, 0x00, 0x00


//--------------------- .nv.info._Z19histo_kernel_SP_TC2PKclPj --------------------------
	.section	.nv.info._Z19histo_kernel_SP_TC2PKclPj,"",@"SHT_CUDA_INFO"
	.sectionflags	@""
	.align	4


	//----- nvinfo : EIATTR_CUDA_API_VERSION
	.align		4
        /*0000*/ 	.byte	0x04, 0x37
        /*0002*/ 	.short	(.L_23 - .L_22)
.L_22:
        /*0004*/ 	.word	0x00000082


	//----- nvinfo : EIATTR_KPARAM_INFO
	.align		4
.L_23:
        /*0008*/ 	.byte	0x04, 0x17
        /*000a*/ 	.short	(.L_25 - .L_24)
.L_24:
        /*000c*/ 	.word	0x00000000
        /*0010*/ 	.short	0x0002
        /*0012*/ 	.short	0x0010
        /*0014*/ 	.byte	0x00, 0xf5, 0x21, 0x00


	//----- nvinfo : EIATTR_KPARAM_INFO
	.align		4
.L_25:
        /*0018*/ 	.byte	0x04, 0x17
        /*001a*/ 	.short	(.L_27 - .L_26)
.L_26:
        /*001c*/ 	.word	0x00000000
        /*0020*/ 	.short	0x0001
        /*0022*/ 	.short	0x0008
        /*0024*/ 	.byte	0x00, 0xf0, 0x21, 0x00


	//----- nvinfo : EIATTR_KPARAM_INFO
	.align		4
.L_27:
        /*0028*/ 	.byte	0x04, 0x17
        /*002a*/ 	.short	(.L_29 - .L_28)
.L_28:
        /*002c*/ 	.word	0x00000000
        /*0030*/ 	.short	0x0000
        /*0032*/ 	.short	0x0000
        /*0034*/ 	.byte	0x00, 0xf5, 0x21, 0x00


	//----- nvinfo : EIATTR_SPARSE_MMA_MASK
	.align		4
.L_29:
        /*0038*/ 	.byte	0x03, 0x50
        /*003a*/ 	.short	0x0000


	//----- nvinfo : EIATTR_MAXREG_COUNT
	.align		4
        /*003c*/ 	.byte	0x03, 0x1b
        /*003e*/ 	.short	0x00ff


	//----- nvinfo : EIATTR_NUM_BARRIERS
	.align		4
        /*0040*/ 	.byte	0x02, 0x4c
        /*0042*/ 	.byte	0x01
	.zero		1


	//----- nvinfo : EIATTR_MERCURY_ISA_VERSION
	.align		4
        /*0044*/ 	.byte	0x03, 0x5f
        /*0046*/ 	.short	0x0101


	//----- nvinfo : EIATTR_VRC_CTA_INIT_COUNT
	.align		4
        /*0048*/ 	.byte	0x02, 0x4a
	.zero		1
	.zero		1


	//----- nvinfo : EIATTR_EXIT_INSTR_OFFSETS
	.align		4
        /*004c*/ 	.byte	0x04, 0x1c
        /*004e*/ 	.short	(.L_31 - .L_30)


	//   ....[0]....
.L_30:
        /*0050*/ 	.word	0x00001160


	//   ....[1]....
        /*0054*/ 	.word	0x000014a0


	//   ....[2]....
        /*0058*/ 	.word	0x000016a0


	//----- nvinfo : EIATTR_CRS_STACK_SIZE
	.align		4
.L_31:
        /*005c*/ 	.byte	0x04, 0x1e
        /*005e*/ 	.short	(.L_33 - .L_32)
.L_32:
        /*0060*/ 	.word	0x00000000


	//----- nvinfo : EIATTR_CBANK_PARAM_SIZE
	.align		4
.L_33:
        /*0064*/ 	.byte	0x03, 0x19
        /*0066*/ 	.short	0x0018


	//----- nvinfo : EIATTR_PARAM_CBANK
	.align		4
        /*0068*/ 	.byte	0x04, 0x0a
        /*006a*/ 	.short	(.L_35 - .L_34)
	.align		4
.L_34:
        /*006c*/ 	.word	index@(.nv.constant0._Z19histo_kernel_SP_TC2PKclPj)
        /*0070*/ 	.short	0x0380
        /*0072*/ 	.short	0x0018


	//----- nvinfo : EIATTR_SW_WAR
	.align		4
.L_35:
        /*0074*/ 	.byte	0x04, 0x36
        /*0076*/ 	.short	(.L_37 - .L_36)
.L_36:
        /*0078*/ 	.word	0x00000008
.L_37:


//--------------------- .nv.info._Z15histo_kernel_SPPKclPj --------------------------
	.section	.nv.info._Z15histo_kernel_SPPKclPj,"",@"SHT_CUDA_INFO"
	.sectionflags	@""
	.align	4


	//----- nvinfo : EIATTR_CUDA_API_VERSION
	.align		4
        /*0000*/ 	.byte	0x04, 0x37
        /*0002*/ 	.short	(.L_39 - .L_38)
.L_38:
        /*0004*/ 	.word	0x00000082


	//----- nvinfo : EIATTR_KPARAM_INFO
	.align		4
.L_39:
        /*0008*/ 	.byte	0x04, 0x17
        /*000a*/ 	.short	(.L_41 - .L_40)
.L_40:
        /*000c*/ 	.word	0x00000000
        /*0010*/ 	.short	0x0002
        /*0012*/ 	.short	0x0010
        /*0014*/ 	.byte	0x00, 0xf5, 0x21, 0x00


	//----- nvinfo : EIATTR_KPARAM_INFO
	.align		4
.L_41:
        /*0018*/ 	.byte	0x04, 0x17
        /*001a*/ 	.short	(.L_43 - .L_42)
.L_42:
        /*001c*/ 	.word	0x00000000
        /*0020*/ 	.short	0x0001
        /*0022*/ 	.short	0x0008
        /*0024*/ 	.byte	0x00, 0xf0, 0x21, 0x00


	//----- nvinfo : EIATTR_KPARAM_INFO
	.align		4
.L_43:
        /*0028*/ 	.byte	0x04, 0x17
        /*002a*/ 	.short	(.L_45 - .L_44)
.L_44:
        /*002c*/ 	.word	0x00000000
        /*0030*/ 	.short	0x0000
        /*0032*/ 	.short	0x0000
        /*0034*/ 	.byte	0x00, 0xf5, 0x21, 0x00


	//----- nvinfo : EIATTR_SPARSE_MMA_MASK
	.align		4
.L_45:
        /*0038*/ 	.byte	0x03, 0x50
        /*003a*/ 	.short	0x0000


	//----- nvinfo : EIATTR_MAXREG_COUNT
	.align		4
        /*003c*/ 	.byte	0x03, 0x1b
        /*003e*/ 	.short	0x00ff


	//----- nvinfo : EIATTR_NUM_BARRIERS
	.align		4
        /*0040*/ 	.byte	0x02, 0x4c
        /*0042*/ 	.byte	0x01
	.zero		1


	//----- nvinfo : EIATTR_MERCURY_ISA_VERSION
	.align		4
        /*0044*/ 	.byte	0x03, 0x5f
        /*0046*/ 	.short	0x0101


	//----- nvinfo : EIATTR_VRC_CTA_INIT_COUNT
	.align		4
        /*0048*/ 	.byte	0x02, 0x4a
	.zero		1
	.zero		1


	//----- nvinfo : EIATTR_EXIT_INSTR_OFFSETS
	.align		4
        /*004c*/ 	.byte	0x04, 0x1c
        /*004e*/ 	.short	(.L_47 - .L_46)


	//   ....[0]....
.L_46:
        /*0050*/ 	.word	0x00000c20


	//   ....[1]....
        /*0054*/ 	.word	0x00000f50


	//   ....[2]....
        /*0058*/ 	.word	0x00001150


	//----- nvinfo : EIATTR_CRS_STACK_SIZE
	.align		4
.L_47:
        /*005c*/ 	.byte	0x04, 0x1e
        /*005e*/ 	.short	(.L_49 - .L_48)
.L_48:
        /*0060*/ 	.word	0x00000000


	//----- nvinfo : EIATTR_CBANK_PARAM_SIZE
	.align		4
.L_49:
        /*0064*/ 	.byte	0x03, 0x19
        /*0066*/ 	.short	0x0018


	//----- nvinfo : EIATTR_PARAM_CBANK
	.align		4
        /*0068*/ 	.byte	0x04, 0x0a
        /*006a*/ 	.short	(.L_51 - .L_50)
	.align		4
.L_50:
        /*006c*/ 	.word	index@(.nv.constant0._Z15histo_kernel_SPPKclPj)
        /*0070*/ 	.short	0x0380
        /*0072*/ 	.short	0x0018


	//----- nvinfo : EIATTR_SW_WAR
	.align		4
.L_51:
        /*0074*/ 	.byte	0x04, 0x36
        /*0076*/ 	.short	(.L_53 - .L_52)
.L_52:
        /*0078*/ 	.word	0x00000008
.L_53:


//--------------------- .nv.info._Z15histo_kernel_MCPKclPj --------------------------
	.section	.nv.info._Z15histo_kernel_MCPKclPj,"",@"SHT_CUDA_INFO"
	.sectionflags	@""
	.align	4


	//----- nvinfo : EIATTR_CUDA_API_VERSION
	.align		4
        /*0000*/ 	.byte	0x04, 0x37
        /*0002*/ 	.short	(.L_55 - .L_54)
.L_54:
        /*0004*/ 	.word	0x00000082


	//----- nvinfo : EIATTR_KPARAM_INFO
	.align		4
.L_55:
        /*0008*/ 	.byte	0x04, 0x17
        /*000a*/ 	.short	(.L_57 - .L_56)
.L_56:
        /*000c*/ 	.word	0x00000000
        /*0010*/ 	.short	0x0002
        /*0012*/ 	.short	0x0010
        /*0014*/ 	.byte	0x00, 0xf5, 0x21, 0x00


	//----- nvinfo : EIATTR_KPARAM_INFO
	.align		4
.L_57:
        /*0018*/ 	.byte	0x04, 0x17
        /*001a*/ 	.short	(.L_59 - .L_58)
.L_58:
        /*001c*/ 	.word	0x00000000
        /*0020*/ 	.short	0x0001
        /*0022*/ 	.short	0x0008
        /*0024*/ 	.byte	0x00, 0xf0, 0x21, 0x00


	//----- nvinfo : EIATTR_KPARAM_INFO
	.align		4
.L_59:
        /*0028*/ 	.byte	0x04, 0x17
        /*002a*/ 	.short	(.L_61 - .L_60)
.L_60:
        /*002c*/ 	.word	0x00000000
        /*0030*/ 	.short	0x0000
        /*0032*/ 	.short	0x0000
        /*0034*/ 	.byte	0x00, 0xf5, 0x21, 0x00


	//----- nvinfo : EIATTR_SPARSE_MMA_MASK
	.align		4
.L_61:
        /*0038*/ 	.byte	0x03, 0x50
        /*003a*/ 	.short	0x0000


	//----- nvinfo : EIATTR_MAXREG_COUNT
	.align		4
        /*003c*/ 	.byte	0x03, 0x1b
        /*003e*/ 	.short	0x00ff


	//----- nvinfo : EIATTR_MERCURY_ISA_VERSION
	.align		4
        /*0040*/ 	.byte	0x03, 0x5f
        /*0042*/ 	.short	0x0101


	//----- nvinfo : EIATTR_VRC_CTA_INIT_COUNT
	.align		4
        /*0044*/ 	.byte	0x02, 0x4a
	.zero		1
	.zero		1


	//----- nvinfo : EIATTR_EXIT_INSTR_OFFSETS
	.align		4
        /*0048*/ 	.byte	0x04, 0x1c
        /*004a*/ 	.short	(.L_63 - .L_62)


	//   ....[0]....
.L_62:
        /*004c*/ 	.word	0x00000090


	//   ....[1]....
        /*0050*/ 	.word	0x000001d0


	//----- nvinfo : EIATTR_CRS_STACK_SIZE
	.align		4
.L_63:
        /*0054*/ 	.byte	0x04, 0x1e
        /*0056*/ 	.short	(.L_65 - .L_64)
.L_64:
        /*0058*/ 	.word	0x00000000


	//----- nvinfo : EIATTR_CBANK_PARAM_SIZE
	.align		4
.L_65:
        /*005c*/ 	.byte	0x03, 0x19
        /*005e*/ 	.short	0x0018


	//----- nvinfo : EIATTR_PARAM_CBANK
	.align		4
        /*0060*/ 	.byte	0x04, 0x0a
        /*0062*/ 	.short	(.L_67 - .L_66)
	.align		4
.L_66:
        /*0064*/ 	.word	index@(.nv.constant0._Z15histo_kernel_MCPKclPj)
        /*0068*/ 	.short	0x0380
        /*006a*/ 	.short	0x0018


	//----- nvinfo : EIATTR_SW_WAR
	.align		4
.L_67:
        /*006c*/ 	.byte	0x04, 0x36
        /*006e*/ 	.short	(.L_69 - .L_68)
.L_68:
        /*0070*/ 	.word	0x00000008
.L_69:


//--------------------- .nv.callgraph             --------------------------
	.section	.nv.callgraph,"",@"SHT_CUDA_CALLGRAPH"
	.align	4
	.sectionentsize	8
	.align		4
        /*0000*/ 	.word	0x00000000
	.align		4
        /*0004*/ 	.word	0xffffffff
	.align		4
        /*0008*/ 	.word	0x00000000
	.align		4
        /*000c*/ 	.word	0xfffffffe
	.align		4
        /*0010*/ 	.word	0x00000000
	.align		4
        /*0014*/ 	.word	0xfffffffd
	.align		4
        /*0018*/ 	.word	0x00000000
	.align		4
        /*001c*/ 	.word	0xfffffffc


//--------------------- .text._Z19histo_kernel_SP_TC2PKclPj --------------------------
	.section	.text._Z19histo_kernel_SP_TC2PKclPj,"ax",@progbits
	.align	128
        .global         _Z19histo_kernel_SP_TC2PKclPj
        .type           _Z19histo_kernel_SP_TC2PKclPj,@function
        .size           _Z19histo_kernel_SP_TC2PKclPj,(.L_x_54 - _Z19histo_kernel_SP_TC2PKclPj)
        .other          _Z19histo_kernel_SP_TC2PKclPj,@"STO_CUDA_ENTRY STV_DEFAULT"
_Z19histo_kernel_SP_TC2PKclPj:
.text._Z19histo_kernel_SP_TC2PKclPj:
[----:B------:R-:W-:Y:S01]  /*0000*/  LDC R1, c[0x0][0x37c] ;  /* 0x0000df00ff017b82 */ /* 0x000fe20000000800 */
[----:B------:R-:W0:Y:S01]  /*0010*/  S2R R5, SR_TID.X ;  /* 0x0000000000057919 */ /* 0x000e220000002100 */
[----:B------:R-:W-:Y:S01]  /*0020*/  BSSY.RECONVERGENT B0, `(.L_x_0) ;  /* 0x0000040000007945 */ /* 0x000fe20003800200 */
[----:B0-----:R-:W-:-:S13]  /*0030*/  ISETP.GT.U32.AND P0, PT, R5, 0xff, PT ;  /* 0x000000ff0500780c */ /* 0x001fda0003f04070 */
[----:B------:R-:W-:Y:S05]  /*0040*/  @P0 BRA `(.L_x_1) ;  /* 0x0000000000f40947 */ /* 0x000fea0003800000 */
[----:B------:R-:W0:Y:S01]  /*0050*/  LDC R9, c[0x0][0x360] ;  /* 0x0000d800ff097b82 */ /* 0x000e220000000800 */
[----:B------:R-:W-:Y:S01]  /*0060*/  BSSY.RECONVERGENT B1, `(.L_x_2) ;  /* 0x000002b000017945 */ /* 0x000fe20003800200 */
[----:B0-----:R-:W0:Y:S01]  /*0070*/  I2F.U32.RP R6, R9 ;  /* 0x0000000900067306 */ /* 0x001e220000209000 */
[----:B------:R-:W-:Y:S01]  /*0080*/  IMAD.IADD R0, R5, 0x1, R9 ;  /* 0x0000000105007824 */ /* 0x000fe200078e0209 */
[----:B------:R-:W-:-:S04]  /*0090*/  ISETP.NE.U32.AND P2, PT, R9, RZ, PT ;  /* 0x000000ff0900720c */ /* 0x000fc80003f45070 */
[C---:B------:R-:W-:Y:S02]  /*00a0*/  ISETP.GE.U32.AND P0, PT, R0.reuse, 0x100, PT ;  /* 0x000001000000780c */ /* 0x040fe40003f06070 */
[----:B------:R-:W-:Y:S01]  /*00b0*/  VIMNMX.U32 R7, PT, PT, R0, 0x100, !PT ;  /* 0x0000010000077848 */ /* 0x000fe20007fe0000 */
[----:B0-----:R-:W0:Y:S02]  /*00c0*/  MUFU.RCP R6, R6 ;  /* 0x0000000600067308 */ /* 0x001e240000001000 */
[----:B0-----:R-:W-:-:S06]  /*00d0*/  VIADD R2, R6, 0xffffffe ;  /* 0x0ffffffe06027836 */ /* 0x001fcc0000000000 */
[----:B------:R0:W1:Y:S02]  /*00e0*/  F2I.FTZ.U32.TRUNC.NTZ R3, R2 ;  /* 0x0000000200037305 */ /* 0x000064000021f000 */
[----:B0-----:R-:W-:Y:S02]  /*00f0*/  IMAD.MOV.U32 R2, RZ, RZ, RZ ;  /* 0x000000ffff027224 */ /* 0x001fe400078e00ff */
[----:B-1----:R-:W-:-:S04]  /*0100*/  IMAD.MOV R4, RZ, RZ, -R3 ;  /* 0x000000ffff047224 */ /* 0x002fc800078e0a03 */
[----:B------:R-:W-:Y:S01]  /*0110*/  IMAD R11, R4, R9, RZ ;  /* 0x00000009040b7224 */ /* 0x000fe200078e02ff */
[----:B------:R-:W-:-:S03]  /*0120*/  SEL R4, RZ, 0x1, P0 ;  /* 0x00000001ff047807 */ /* 0x000fc60000000000 */
[----:B------:R-:W-:Y:S01]  /*0130*/  IMAD.HI.U32 R6, R3, R11, R2 ;  /* 0x0000000b03067227 */ /* 0x000fe200078e0002 */
[----:B------:R-:W-:-:S05]  /*0140*/  IADD3 R7, PT, PT, R7, -R0, -R4 ;  /* 0x8000000007077210 */ /* 0x000fca0007ffe804 */
[----:B------:R-:W-:-:S04]  /*0150*/  IMAD.HI.U32 R3, R6, R7, RZ ;  /* 0x0000000706037227 */ /* 0x000fc800078e00ff */
[----:B------:R-:W-:-:S04]  /*0160*/  IMAD.MOV R0, RZ, RZ, -R3 ;  /* 0x000000ffff007224 */ /* 0x000fc800078e0a03 */
[----:B------:R-:W-:-:S05]  /*0170*/  IMAD R7, R9, R0, R7 ;  /* 0x0000000009077224 */ /* 0x000fca00078e0207 */
[----:B------:R-:W-:-:S13]  /*0180*/  ISETP.GE.U32.AND P0, PT, R7, R9, PT ;  /* 0x000000090700720c */ /* 0x000fda0003f06070 */
[----:B------:R-:W-:Y:S02]  /*0190*/  @P0 IMAD.IADD R7, R7, 0x1, -R9 ;  /* 0x0000000107070824 */ /* 0x000fe400078e0a09 */
[----:B------:R-:W-:-:S03]  /*01a0*/  @P0 VIADD R3, R3, 0x1 ;  /* 0x0000000103030836 */ /* 0x000fc60000000000 */
[----:B------:R-:W-:-:S13]  /*01b0*/  ISETP.GE.U32.AND P1, PT, R7, R9, PT ;  /* 0x000000090700720c */ /* 0x000fda0003f26070 */
[----:B------:R-:W-:Y:S02]  /*01c0*/  @P1 IADD3 R3, PT, PT, R3, 0x1, RZ ;  /* 0x0000000103031810 */ /* 0x000fe40007ffe0ff */
[----:B------:R-:W-:-:S05]  /*01d0*/  @!P2 LOP3.LUT R3, RZ, R9, RZ, 0x33, !PT ;  /* 0x00000009ff03a212 */ /* 0x000fca00078e33ff */
[----:B------:R-:W-:-:S05]  /*01e0*/  IMAD.IADD R3, R4, 0x1, R3 ;  /* 0x0000000104037824 */ /* 0x000fca00078e0203 */
[C---:B------:R-:W-:Y:S02]  /*01f0*/  LOP3.LUT R0, R3.reuse, 0x3, RZ, 0xc0, !PT ;  /* 0x0000000303007812 */ /* 0x040fe400078ec0ff */
[----:B------:R-:W-:Y:S02]  /*0200*/  ISETP.GE.U32.AND P1, PT, R3, 0x3, PT ;  /* 0x000000030300780c */ /* 0x000fe40003f26070 */
[----:B------:R-:W-:Y:S01]  /*0210*/  ISETP.NE.AND P0, PT, R0, 0x3, PT ;  /* 0x000000030000780c */ /* 0x000fe20003f05270 */
[----:B------:R-:W-:-:S12]  /*0220*/  IMAD.MOV.U32 R0, RZ, RZ, R5 ;  /* 0x000000ffff007224 */ /* 0x000fd800078e0005 */
[----:B------:R-:W-:Y:S05]  /*0230*/  @!P0 BRA `(.L_x_3) ;  /* 0x0000000000348947 */ /* 0x000fea0003800000 */
[----:B------:R-:W0:Y:S01]  /*0240*/  S2UR UR5, SR_CgaCtaId ;  /* 0x00000000000579c3 */ /* 0x000e220000008800 */
[----:B------:R-:W-:Y:S01]  /*0250*/  VIADD R0, R3, 0x1 ;  /* 0x0000000103007836 */ /* 0x000fe20000000000 */
[----:B------:R-:W-:-:S04]  /*0260*/  UMOV UR4, 0x400 ;  /* 0x0000040000047882 */ /* 0x000fc80000000000 */
[----:B------:R-:W-:-:S05]  /*0270*/  LOP3.LUT R2, R0, 0x3, RZ, 0xc0, !PT ;  /* 0x0000000300027812 */ /* 0x000fca00078ec0ff */
[----:B------:R-:W-:Y:S02]  /*0280*/  IMAD R0, R2, R9, R5 ;  /* 0x0000000902007224 */ /* 0x000fe400078e0205 */
[----:B------:R-:W-:Y:S01]  /*0290*/  IMAD.MOV R3, RZ, RZ, -R2 ;  /* 0x000000ffff037224 */ /* 0x000fe200078e0a02 */
[----:B0-----:R-:W-:-:S06]  /*02a0*/  ULEA UR4, UR5, UR4, 0x18 ;  /* 0x0000000405047291 */ /* 0x001fcc000f8ec0ff */
[----:B------:R-:W-:-:S07]  /*02b0*/  LEA R2, R5, UR4, 0x2 ;  /* 0x0000000405027c11 */ /* 0x000fce000f8e10ff */
.L_x_4:
[----:B------:R-:W-:Y:S01]  /*02c0*/  VIADD R3, R3, 0x1 ;  /* 0x0000000103037836 */ /* 0x000fe20000000000 */
[----:B------:R0:W-:Y:S04]  /*02d0*/  STS [R2], RZ ;  /* 0x000000ff02007388 */ /* 0x0001e80000000800 */
[----:B------:R-:W-:Y:S01]  /*02e0*/  ISETP.NE.AND P0, PT, R3, RZ, PT ;  /* 0x000000ff0300720c */ /* 0x000fe20003f05270 */
[----:B0-----:R-:W-:-:S12]  /*02f0*/  IMAD R2, R9, 0x4, R2 ;  /* 0x0000000409027824 */ /* 0x001fd800078e0202 */
[----:B------:R-:W-:Y:S05]  /*0300*/  @P0 BRA `(.L_x_4) ;  /* 0xfffffffc00ec0947 */ /* 0x000fea000383ffff */
.L_x_3:
[----:B------:R-:W-:Y:S05]  /*0310*/  BSYNC.RECONVERGENT B1 ;  /* 0x0000000000017941 */ /* 0x000fea0003800200 */
.L_x_2:
[----:B------:R-:W-:Y:S05]  /*0320*/  @!P1 BRA `(.L_x_1) ;  /* 0x00000000003c9947 */ /* 0x000fea0003800000 */
[----:B------:R-:W0:Y:S01]  /*0330*/  S2UR UR5, SR_CgaCtaId ;  /* 0x00000000000579c3 */ /* 0x000e220000008800 */
[----:B------:R-:W-:Y:S02]  /*0340*/  UMOV UR4, 0x400 ;  /* 0x0000040000047882 */ /* 0x000fe40000000000 */
[----:B0-----:R-:W-:-:S06]  /*0350*/  ULEA UR4, UR5, UR4, 0x18 ;  /* 0x0000000405047291 */ /* 0x001fcc000f8ec0ff */
[----:B------:R-:W-:-:S07]  /*0360*/  LEA R2, R0, UR4, 0x2 ;  /* 0x0000000400027c11 */ /* 0x000fce000f8e10ff */
.L_x_5:
[C-C-:B-1----:R-:W-:Y:S01]  /*0370*/  IMAD R3, R9.reuse, 0x4, R2.reuse ;  /* 0x0000000409037824 */ /* 0x142fe200078e0202 */
[C---:B------:R-:W-:Y:S01]  /*0380*/  LEA R4, R9.reuse, R2, 0x3 ;  /* 0x0000000209047211 */ /* 0x040fe200078e18ff */
[C---:B------:R-:W-:Y:S01]  /*0390*/  IMAD R6, R9.reuse, 0xc, R2 ;  /* 0x0000000c09067824 */ /* 0x040fe200078e0202 */
[----:B------:R0:W-:Y:S01]  /*03a0*/  STS [R2], RZ ;  /* 0x000000ff02007388 */ /* 0x0001e20000000800 */
[----:B------:R-:W-:-:S03]  /*03b0*/  IMAD R0, R9, 0x4, R0 ;  /* 0x0000000409007824 */ /* 0x000fc600078e0200 */
[----:B------:R1:W-:Y:S02]  /*03c0*/  STS [R3], RZ ;  /* 0x000000ff03007388 */ /* 0x0003e40000000800 */
[----:B------:R-:W-:Y:S02]  /*03d0*/  ISETP.GE.U32.AND P0, PT, R0, 0x100, PT ;  /* 0x000001000000780c */ /* 0x000fe40003f06070 */
[----:B------:R1:W-:Y:S01]  /*03e0*/  STS [R4], RZ ;  /* 0x000000ff04007388 */ /* 0x0003e20000000800 */
[----:B0-----:R-:W-:-:S03]  /*03f0*/  IMAD R2, R9, 0x10, R2 ;  /* 0x0000001009027824 */ /* 0x001fc600078e0202 */
[----:B------:R1:W-:Y:S07]  /*0400*/  STS [R6], RZ ;  /* 0x000000ff06007388 */ /* 0x0003ee0000000800 */
[----:B------:R-:W-:Y:S05]  /*0410*/  @!P0 BRA `(.L_x_5) ;  /* 0xfffffffc00d48947 */ /* 0x000fea000383ffff */
.L_x_1:
[----:B------:R-:W-:Y:S05]  /*0420*/  BSYNC.RECONVERGENT B0 ;  /* 0x0000000000007941 */ /* 0x000fea0003800200 */
.L_x_0:
[----:B------:R-:W1:Y:S01]  /*0430*/  S2UR UR6, SR_CTAID.X ;  /* 0x00000000000679c3 */ /* 0x000e620000002500 */
[----:B------:R-:W0:Y:S01]  /*0440*/  LDCU.64 UR10, c[0x0][0x388] ;  /* 0x00007100ff0a77ac */ /* 0x000e220008000a00 */
[----:B------:R-:W-:Y:S01]  /*0450*/  BSSY.RECONVERGENT B0, `(.L_x_6) ;  /* 0x00000ce000007945 */ /* 0x000fe20003800200 */
[----:B------:R-:W2:Y:S05]  /*0460*/  LDCU.64 UR8, c[0x0][0x358] ;  /* 0x00006b00ff0877ac */ /* 0x000eaa0008000a00 */
[----:B------:R-:W1:Y:S01]  /*0470*/  LDC R0, c[0x0][0x360] ;  /* 0x0000d800ff007b82 */ /* 0x000e620000000800 */
[----:B------:R-:W3:Y:S01]  /*0480*/  LDCU.64 UR14, c[0x0][0x388] ;  /* 0x00007100ff0e77ac */ /* 0x000ee20008000a00 */
[----:B------:R-:W4:Y:S01]  /*0490*/  LDCU UR7, c[0x0][0x370] ;  /* 0x00006e00ff0777ac */ /* 0x000f220008000800 */
[----:B-1----:R-:W-:-:S05]  /*04a0*/  IMAD.WIDE.U32 R6, R0, UR6, RZ ;  /* 0x0000000600067c25 */ /* 0x002fca000f8e00ff */
[----:B------:R-:W-:Y:S01]  /*04b0*/  BAR.SYNC.DEFER_BLOCKING 0x0 ;  /* 0x0000000000007b1d */ /* 0x000fe20000010000 */
[----:B------:R-:W-:-:S04]  /*04c0*/  IADD3 R13, P1, PT, R5, R6, RZ ;  /* 0x00000006050d7210 */ /* 0x000fc80007f3e0ff */
[----:B0-----:R-:W-:Y:S01]  /*04d0*/  ISETP.GE.U32.AND P0, PT, R13, UR10, PT ;  /* 0x0000000a0d007c0c */ /* 0x001fe2000bf06070 */
[----:B------:R-:W-:-:S05]  /*04e0*/  IMAD.X R12, RZ, RZ, R7, P1 ;  /* 0x000000ffff0c7224 */ /* 0x000fca00008e0607 */
[----:B------:R-:W-:-:S13]  /*04f0*/  ISETP.GE.AND.EX P0, PT, R12, UR11, PT, P0 ;  /* 0x0000000b0c007c0c */ /* 0x000fda000bf06300 */
[----:B--234-:R-:W-:Y:S05]  /*0500*/  @P0 BRA `(.L_x_7) ;  /* 0x0000000c00080947 */ /* 0x01cfea0003800000 */
[----:B------:R-:W-:Y:S01]  /*0510*/  ULEA UR4, UP0, UR7, UR6, 0x1 ;  /* 0x0000000607047291 */ /* 0x000fe2000f8008ff */
[----:B------:R-:W-:Y:S01]  /*0520*/  IMAD.MOV.U32 R2, RZ, RZ, R5 ;  /* 0x000000ffff027224 */ /* 0x000fe200078e0005 */
[----:B------:R-:W-:Y:S01]  /*0530*/  BSSY.RECONVERGENT B1, `(.L_x_8) ;  /* 0x0000031000017945 */ /* 0x000fe20003800200 */
[----:B------:R-:W-:Y:S01]  /*0540*/  IMAD.MOV.U32 R3, RZ, RZ, RZ ;  /* 0x000000ffff037224 */ /* 0x000fe200078e00ff */
[----:B------:R-:W-:Y:S02]  /*0550*/  ULEA.HI.X UR5, UR7, URZ, URZ, 0x1, UP0 ;  /* 0x000000ff07057291 */ /* 0x000fe400080f0cff */
[----:B------:R-:W-:Y:S01]  /*0560*/  IMAD.WIDE.U32 R2, R0, UR4, R2 ;  /* 0x0000000400027c25 */ /* 0x000fe2000f8e0002 */
[----:B------:R-:W-:-:S03]  /*0570*/  UIADD3 UR4, UP0, UPT, URZ, -UR4, URZ ;  /* 0x80000004ff047290 */ /* 0x000fc6000ff1e0ff */
[----:B------:R-:W-:Y:S01]  /*0580*/  IMAD R9, R0, UR5, RZ ;  /* 0x0000000500097c24 */ /* 0x000fe2000f8e02ff */
[----:B------:R-:W-:Y:S01]  /*0590*/  ISETP.GT.U32.AND P0, PT, R2, UR10, PT ;  /* 0x0000000a02007c0c */ /* 0x000fe2000bf04070 */
[----:B------:R-:W-:Y:S02]  /*05a0*/  UIADD3.X UR5, UPT, UPT, URZ, ~UR5, URZ, UP0, !UPT ;  /* 0x80000005ff057290 */ /* 0x000fe400087fe4ff */
[----:B------:R-:W-:-:S05]  /*05b0*/  IMAD.IADD R3, R3, 0x1, R9 ;  /* 0x0000000103037824 */ /* 0x000fca00078e0209 */
[----:B------:R-:W-:-:S04]  /*05c0*/  ISETP.GT.U32.AND.EX P0, PT, R3, UR11, PT, P0 ;  /* 0x0000000b03007c0c */ /* 0x000fc8000bf04100 */
[----:B------:R-:W-:Y:S02]  /*05d0*/  SEL R8, R2, UR10, P0 ;  /* 0x0000000a02087c07 */ /* 0x000fe40008000000 */
[----:B------:R-:W-:Y:S01]  /*05e0*/  SEL R9, R3, UR11, P0 ;  /* 0x0000000b03097c07 */ /* 0x000fe20008000000 */
[C---:B------:R-:W-:Y:S02]  /*05f0*/  IMAD R3, R0.reuse, UR5, RZ ;  /* 0x0000000500037c24 */ /* 0x040fe4000f8e02ff */
[----:B------:R-:W-:-:S04]  /*0600*/  IMAD.WIDE.U32 R8, R0, UR4, R8 ;  /* 0x0000000400087c25 */ /* 0x000fc8000f8e0008 */
[----:B------:R-:W-:Y:S01]  /*0610*/  IMAD.IADD R18, R9, 0x1, R3 ;  /* 0x0000000109127824 */ /* 0x000fe200078e0203 */
[----:B------:R-:W-:Y:S01]  /*0620*/  ISETP.NE.U32.AND P0, PT, R8, R5, PT ;  /* 0x000000050800720c */ /* 0x000fe20003f05070 */
[----:B------:R-:W-:Y:S01]  /*0630*/  IMAD.WIDE.U32 R2, R0, UR7, RZ ;  /* 0x0000000700027c25 */ /* 0x000fe2000f8e00ff */
[----:B------:R-:W-:Y:S02]  /*0640*/  MOV R9, 0xffffffff ;  /* 0xffffffff00097802 */ /* 0x000fe40000000f00 */
[----:B------:R-:W-:Y:S02]  /*0650*/  ISETP.NE.AND.EX P0, PT, R18, RZ, PT, P0 ;  /* 0x000000ff1200720c */ /* 0x000fe40003f05300 */
[----:B------:R-:W-:Y:S02]  /*0660*/  SHF.L.U64.HI R11, R2, 0x1, R3 ;  /* 0x00000001020b7819 */ /* 0x000fe40000010203 */
[----:B------:R-:W-:-:S04]  /*0670*/  SEL R10, RZ, 0x1, !P0 ;  /* 0x00000001ff0a7807 */ /* 0x000fc80004000000 */
[----:B------:R-:W-:-:S04]  /*0680*/  IADD3 R17, P0, P1, R8, -R10, -R5 ;  /* 0x8000000a08117210 */ /* 0x000fc8000791e805 */
[----:B------:R-:W-:-:S04]  /*0690*/  IADD3.X R18, PT, PT, R18, -0x1, R9, P0, P1 ;  /* 0xffffffff12127810 */ /* 0x000fc800007e2409 */
[----:B------:R-:W-:-:S04]  /*06a0*/  LOP3.LUT R4, R18, R11, RZ, 0xfc, !PT ;  /* 0x0000000b12047212 */ /* 0x000fc800078efcff */
[----:B------:R-:W-:Y:S01]  /*06b0*/  ISETP.NE.U32.AND P0, PT, R4, RZ, PT ;  /* 0x000000ff0400720c */ /* 0x000fe20003f05070 */
[----:B------:R-:W-:-:S12]  /*06c0*/  IMAD.SHL.U32 R4, R2, 0x2, RZ ;  /* 0x0000000202047824 */ /* 0x000fd800078e00ff */
[----:B------:R-:W-:Y:S05]  /*06d0*/  @P0 BRA `(.L_x_9) ;  /* 0x0000000000500947 */ /* 0x000fea0003800000 */
[----:B------:R-:W0:Y:S01]  /*06e0*/  I2F.U32.RP R14, R4 ;  /* 0x00000004000e7306 */ /* 0x000e220000209000 */
[----:B------:R-:W-:-:S07]  /*06f0*/  ISETP.NE.U32.AND P2, PT, R4, RZ, PT ;  /* 0x000000ff0400720c */ /* 0x000fce0003f45070 */
[----:B0-----:R-:W0:Y:S02]  /*0700*/  MUFU.RCP R14, R14 ;  /* 0x0000000e000e7308 */ /* 0x001e240000001000 */
[----:B0-----:R-:W-:-:S06]  /*0710*/  VIADD R8, R14, 0xffffffe ;  /* 0x0ffffffe0e087836 */ /* 0x001fcc0000000000 */
[----:B------:R0:W1:Y:S02]  /*0720*/  F2I.FTZ.U32.TRUNC.NTZ R9, R8 ;  /* 0x0000000800097305 */ /* 0x000064000021f000 */
[----:B0-----:R-:W-:Y:S02]  /*0730*/  IMAD.MOV.U32 R8, RZ, RZ, RZ ;  /* 0x000000ffff087224 */ /* 0x001fe400078e00ff */
[----:B-1----:R-:W-:-:S04]  /*0740*/  IMAD.MOV R15, RZ, RZ, -R9 ;  /* 0x000000ffff0f7224 */ /* 0x002fc800078e0a09 */
[----:B------:R-:W-:-:S04]  /*0750*/  IMAD R15, R15, R4, RZ ;  /* 0x000000040f0f7224 */ /* 0x000fc800078e02ff */
[----:B------:R-:W-:-:S04]  /*0760*/  IMAD.HI.U32 R16, R9, R15, R8 ;  /* 0x0000000f09107227 */ /* 0x000fc800078e0008 */
[----:B------:R-:W-:Y:S02]  /*0770*/  IMAD.MOV.U32 R15, RZ, RZ, RZ ;  /* 0x000000ffff0f7224 */ /* 0x000fe400078e00ff */
        /* <DEDUP_REMOVED lines=8> */
[----:B------:R-:W-:Y:S01]  /*0800*/  @!P2 LOP3.LUT R14, RZ, R4, RZ, 0x33, !PT ;  /* 0x00000004ff0ea212 */ /* 0x000fe200078e33ff */
[----:B------:R-:W-:Y:S06]  /*0810*/  BRA `(.L_x_10) ;  /* 0x0000000000087947 */ /* 0x000fec0003800000 */
.L_x_9:
[----:B------:R-:W-:-:S07]  /*0820*/  MOV R16, 0x840 ;  /* 0x0000084000107802 */ /* 0x000fce0000000f00 */
[----:B------:R-:W-:Y:S05]  /*0830*/  CALL.REL.NOINC `($__internal_0_$__cuda_sm20_div_u64) ;  /* 0x0000000c009c7944 */ /* 0x000fea0003c00000 */
.L_x_10:
[----:B------:R-:W-:Y:S05]  /*0840*/  BSYNC.RECONVERGENT B1 ;  /* 0x0000000000017941 */ /* 0x000fea0003800200 */
.L_x_8:
[----:B------:R-:W-:Y:S01]  /*0850*/  IADD3 R10, P1, PT, R14, R10, RZ ;  /* 0x0000000a0e0a7210 */ /* 0x000fe20007f3e0ff */
[----:B------:R-:W-:Y:S03]  /*0860*/  BSSY.RECONVERGENT B1, `(.L_x_11) ;  /* 0x0000035000017945 */ /* 0x000fe60003800200 */
[----:B------:R-:W-:Y:S01]  /*0870*/  LOP3.LUT R8, R10, 0x3, RZ, 0xc0, !PT ;  /* 0x000000030a087812 */ /* 0x000fe200078ec0ff */
[----:B------:R-:W-:-:S03]  /*0880*/  IMAD.X R14, RZ, RZ, R15, P1 ;  /* 0x000000ffff0e7224 */ /* 0x000fc600008e060f */
[----:B------:R-:W-:-:S04]  /*0890*/  ISETP.NE.U32.AND P0, PT, R8, 0x3, PT ;  /* 0x000000030800780c */ /* 0x000fc80003f05070 */
[----:B------:R-:W-:-:S13]  /*08a0*/  ISETP.NE.AND.EX P0, PT, RZ, RZ, PT, P0 ;  /* 0x000000ffff00720c */ /* 0x000fda0003f05300 */
[----:B------:R-:W-:Y:S05]  /*08b0*/  @!P0 BRA `(.L_x_12) ;  /* 0x0000000000bc8947 */ /* 0x000fea0003800000 */
[----:B------:R-:W0:Y:S01]  /*08c0*/  S2R R15, SR_CgaCtaId ;  /* 0x00000000000f7919 */ /* 0x000e220000008800 */
[----:B------:R-:W1:Y:S01]  /*08d0*/  LDCU.64 UR12, c[0x0][0x380] ;  /* 0x00007000ff0c77ac */ /* 0x000e620008000a00 */
[----:B------:R-:W-:Y:S01]  /*08e0*/  VIADD R19, R10, 0x1 ;  /* 0x000000010a137836 */ /* 0x000fe20000000000 */
[----:B------:R-:W-:Y:S01]  /*08f0*/  MOV R20, 0x400 ;  /* 0x0000040000147802 */ /* 0x000fe20000000f00 */
[----:B------:R-:W-:Y:S01]  /*0900*/  BSSY.RECONVERGENT B2, `(.L_x_13) ;  /* 0x0000028000027945 */ /* 0x000fe20003800200 */
[----:B------:R-:W-:Y:S01]  /*0910*/  UIADD3 UR4, UP0, UPT, UR6, UR7, URZ ;  /* 0x0000000706047290 */ /* 0x000fe2000ff1e0ff */
[----:B------:R-:W-:Y:S01]  /*0920*/  IMAD.MOV.U32 R21, RZ, RZ, R5 ;  /* 0x000000ffff157224 */ /* 0x000fe200078e0005 */
[----:B------:R-:W-:Y:S02]  /*0930*/  LOP3.LUT R19, R19, 0x3, RZ, 0xc0, !PT ;  /* 0x0000000313137812 */ /* 0x000fe400078ec0ff */
[----:B------:R-:W-:Y:S02]  /*0940*/  UIADD3.X UR5, UPT, UPT, URZ, URZ, URZ, UP0, !UPT ;  /* 0x000000ffff057290 */ /* 0x000fe400087fe4ff */
[----:B------:R-:W-:Y:S01]  /*0950*/  IMAD.WIDE.U32 R8, R0, UR4, RZ ;  /* 0x0000000400087c25 */ /* 0x000fe2000f8e00ff */
[----:B------:R-:W-:-:S03]  /*0960*/  IADD3 R19, P2, PT, RZ, -R19, RZ ;  /* 0x80000013ff137210 */ /* 0x000fc60007f5e0ff */
[----:B------:R-:W-:Y:S02]  /*0970*/  IMAD R13, R0, UR5, RZ ;  /* 0x00000005000d7c24 */ /* 0x000fe4000f8e02ff */
[----:B------:R-:W-:Y:S02]  /*0980*/  IMAD.X R23, RZ, RZ, -0x1, P2 ;  /* 0xffffffffff177424 */ /* 0x000fe400010e06ff */
[----:B------:R-:W-:Y:S01]  /*0990*/  IMAD.IADD R18, R9, 0x1, R13 ;  /* 0x0000000109127824 */ /* 0x000fe200078e020d */
[----:B-1----:R-:W-:Y:S02]  /*09a0*/  IADD3 R16, P1, PT, R6, UR12, RZ ;  /* 0x0000000c06107c10 */ /* 0x002fe4000ff3e0ff */
[----:B------:R-:W-:Y:S02]  /*09b0*/  IADD3 R17, P0, PT, R8, UR12, RZ ;  /* 0x0000000c08117c10 */ /* 0x000fe4000ff1e0ff */
[----:B------:R-:W-:Y:S02]  /*09c0*/  IADD3.X R22, PT, PT, R7, UR13, RZ, P1, !PT ;  /* 0x0000000d07167c10 */ /* 0x000fe40008ffe4ff */
[----:B------:R-:W-:-:S02]  /*09d0*/  IADD3.X R24, PT, PT, R18, UR13, RZ, P0, !PT ;  /* 0x0000000d12187c10 */ /* 0x000fc400087fe4ff */
[----:B0-----:R-:W-:Y:S01]  /*09e0*/  LEA R20, R15, R20, 0x18 ;  /* 0x000000140f147211 */ /* 0x001fe200078ec0ff */
[----:B------:R-:W-:-:S07]  /*09f0*/  IMAD.MOV.U32 R15, RZ, RZ, RZ ;  /* 0x000000ffff0f7224 */ /* 0x000fce00078e00ff */
.L_x_16:
[----:B------:R-:W-:-:S04]  /*0a00*/  IADD3 R12, P0, PT, R21, R16, RZ ;  /* 0x00000010150c7210 */ /* 0x000fc80007f1e0ff */
[----:B------:R-:W-:-:S06]  /*0a10*/  IADD3.X R13, PT, PT, R15, R22, RZ, P0, !PT ;  /* 0x000000160f0d7210 */ /* 0x000fcc00007fe4ff */
[----:B------:R-:W2:Y:S01]  /*0a20*/  LDG.E.U8 R13, desc[UR8][R12.64] ;  /* 0x000000080c0d7981 */ /* 0x000ea2000c1e1100 */
[----:B01----:R-:W-:Y:S01]  /*0a30*/  IADD3 R25, P1, PT, R21, R8, RZ ;  /* 0x0000000815197210 */ /* 0x003fe20007f3e0ff */
[----:B------:R-:W-:Y:S01]  /*0a40*/  BSSY.RECONVERGENT B3, `(.L_x_14) ;  /* 0x0000010000037945 */ /* 0x000fe20003800200 */
[----:B------:R-:W-:Y:S02]  /*0a50*/  IADD3 R19, P2, PT, R19, 0x1, RZ ;  /* 0x0000000113137810 */ /* 0x000fe40007f5e0ff */
[----:B------:R-:W-:Y:S01]  /*0a60*/  ISETP.GE.U32.AND P0, PT, R25, UR14, PT ;  /* 0x0000000e19007c0c */ /* 0x000fe2000bf06070 */
[----:B------:R-:W-:Y:S01]  /*0a70*/  IMAD.X R26, R15, 0x1, R18, P1 ;  /* 0x000000010f1a7824 */ /* 0x000fe200008e0612 */
[----:B------:R-:W-:Y:S01]  /*0a80*/  ISETP.NE.U32.AND P1, PT, R19, RZ, PT ;  /* 0x000000ff1300720c */ /* 0x000fe20003f25070 */
[----:B------:R-:W-:-:S03]  /*0a90*/  IMAD.X R23, RZ, RZ, R23, P2 ;  /* 0x000000ffff177224 */ /* 0x000fc600010e0617 */
[----:B------:R-:W-:Y:S02]  /*0aa0*/  ISETP.GE.AND.EX P0, PT, R26, UR15, PT, P0 ;  /* 0x0000000f1a007c0c */ /* 0x000fe4000bf06300 */
[----:B------:R-:W-:Y:S01]  /*0ab0*/  ISETP.NE.AND.EX P1, PT, R23, RZ, PT, P1 ;  /* 0x000000ff1700720c */ /* 0x000fe20003f25310 */
[----:B--2---:R-:W-:-:S05]  /*0ac0*/  IMAD R25, R13, 0x4, R20 ;  /* 0x000000040d197824 */ /* 0x004fca00078e0214 */
[----:B------:R0:W-:Y:S05]  /*0ad0*/  ATOMS.POPC.INC.32 RZ, [R25+URZ] ;  /* 0x0000000019ff7f8c */ /* 0x0001ea000d8000ff */
[----:B------:R-:W-:Y:S05]  /*0ae0*/  @P0 BRA `(.L_x_15) ;  /* 0x0000000000140947 */ /* 0x000fea0003800000 */
[----:B------:R-:W-:-:S05]  /*0af0*/  IADD3 R12, P0, PT, R21, R17, RZ ;  /* 0x00000011150c7210 */ /* 0x000fca0007f1e0ff */
[----:B------:R-:W-:-:S06]  /*0b00*/  IMAD.X R13, R15, 0x1, R24, P0 ;  /* 0x000000010f0d7824 */ /* 0x000fcc00000e0618 */
[----:B------:R-:W0:Y:S02]  /*0b10*/  LDG.E.U8 R13, desc[UR8][R12.64] ;  /* 0x000000080c0d7981 */ /* 0x000e24000c1e1100 */
[----:B0-----:R-:W-:-:S05]  /*0b20*/  IMAD R25, R13, 0x4, R20 ;  /* 0x000000040d197824 */ /* 0x001fca00078e0214 */
[----:B------:R1:W-:Y:S02]  /*0b30*/  ATOMS.POPC.INC.32 RZ, [R25+URZ] ;  /* 0x0000000019ff7f8c */ /* 0x0003e4000d8000ff */
.L_x_15:
[----:B------:R-:W-:Y:S05]  /*0b40*/  BSYNC.RECONVERGENT B3 ;  /* 0x0000000000037941 */ /* 0x000fea0003800200 */
.L_x_14:
[----:B------:R-:W-:-:S05]  /*0b50*/  IADD3 R21, P0, PT, R21, R4, RZ ;  /* 0x0000000415157210 */ /* 0x000fca0007f1e0ff */
[----:B------:R-:W-:Y:S01]  /*0b60*/  IMAD.X R15, R15, 0x1, R11, P0 ;  /* 0x000000010f0f7824 */ /* 0x000fe200000e060b */
[----:B------:R-:W-:Y:S07]  /*0b70*/  @P1 BRA `(.L_x_16) ;  /* 0xfffffffc00a01947 */ /* 0x000fee000383ffff */
[----:B------:R-:W-:Y:S05]  /*0b80*/  BSYNC.RECONVERGENT B2 ;  /* 0x0000000000027941 */ /* 0x000fea0003800200 */
.L_x_13:
[----:B------:R-:W-:-:S05]  /*0b90*/  IADD3 R13, P0, PT, R6, R21, RZ ;  /* 0x00000015060d7210 */ /* 0x000fca0007f1e0ff */
[----:B------:R-:W-:-:S08]  /*0ba0*/  IMAD.X R12, R7, 0x1, R15, P0 ;  /* 0x00000001070c7824 */ /* 0x000fd000000e060f */
.L_x_12:
[----:B------:R-:W-:Y:S05]  /*0bb0*/  BSYNC.RECONVERGENT B1 ;  /* 0x0000000000017941 */ /* 0x000fea0003800200 */
.L_x_11:
[----:B------:R-:W-:-:S04]  /*0bc0*/  ISETP.GE.U32.AND P0, PT, R10, 0x3, PT ;  /* 0x000000030a00780c */ /* 0x000fc80003f06070 */
[----:B------:R-:W-:-:S13]  /*0bd0*/  ISETP.GE.U32.AND.EX P0, PT, R14, RZ, PT, P0 ;  /* 0x000000ff0e00720c */ /* 0x000fda0003f06100 */
[----:B------:R-:W-:Y:S05]  /*0be0*/  @!P0 BRA `(.L_x_7) ;  /* 0x0000000400508947 */ /* 0x000fea0003800000 */
[----:B------:R-:W2:Y:S01]  /*0bf0*/  S2R R11, SR_CgaCtaId ;  /* 0x00000000000b7919 */ /* 0x000ea20000008800 */
[----:B------:R-:W3:Y:S01]  /*0c00*/  LDC.64 R8, c[0x0][0x380] ;  /* 0x0000e000ff087b82 */ /* 0x000ee20000000a00 */
[----:B------:R-:W-:-:S07]  /*0c10*/  MOV R4, 0x400 ;  /* 0x0000040000047802 */ /* 0x000fce0000000f00 */
[----:B------:R-:W4:Y:S01]  /*0c20*/  LDC.64 R6, c[0x0][0x388] ;  /* 0x0000e200ff067b82 */ /* 0x000f220000000a00 */
[----:B--2---:R-:W-:-:S07]  /*0c30*/  LEA R4, R11, R4, 0x18 ;  /* 0x000000040b047211 */ /* 0x004fce00078ec0ff */
.L_x_25:
[----:B------:R-:W-:-:S04]  /*0c40*/  IADD3 R17, P0, PT, R2, R13, RZ ;  /* 0x0000000d02117210 */ /* 0x000fc80007f1e0ff */
[----:B-1----:R-:W-:Y:S02]  /*0c50*/  IADD3.X R20, PT, PT, R3, R12, RZ, P0, !PT ;  /* 0x0000000c03147210 */ /* 0x002fe400007fe4ff */
[----:B------:R-:W-:-:S04]  /*0c60*/  IADD3 R19, P0, PT, R2, R17, RZ ;  /* 0x0000001102137210 */ /* 0x000fc80007f1e0ff */
[C---:B----4-:R-:W-:Y:S01]  /*0c70*/  IADD3 R23, P1, PT, R2.reuse, R19, RZ ;  /* 0x0000001302177210 */ /* 0x050fe20007f3e0ff */
[----:B------:R-:W-:Y:S01]  /*0c80*/  IMAD.X R14, R3, 0x1, R20, P0 ;  /* 0x00000001030e7824 */ /* 0x000fe200000e0614 */
[----:B---3--:R-:W-:Y:S02]  /*0c90*/  IADD3 R10, P0, PT, R13, R8, RZ ;  /* 0x000000080d0a7210 */ /* 0x008fe40007f1e0ff */
[----:B------:R-:W-:Y:S01]  /*0ca0*/  IADD3 R15, P2, PT, R2, R23, RZ ;  /* 0x00000017020f7210 */ /* 0x000fe20007f5e0ff */
[----:B------:R-:W-:Y:S01]  /*0cb0*/  IMAD.X R22, R3, 0x1, R14, P1 ;  /* 0x0000000103167824 */ /* 0x000fe200008e060e */
[----:B----4-:R-:W-:Y:S01]  /*0cc0*/  ISETP.GE.U32.AND P1, PT, R17, R6, PT ;  /* 0x000000061100720c */ /* 0x010fe20003f26070 */
[----:B------:R-:W-:Y:S01]  /*0cd0*/  IMAD.X R11, R12, 0x1, R9, P0 ;  /* 0x000000010c0b7824 */ /* 0x000fe200000e0609 */
[----:B------:R-:W-:Y:S01]  /*0ce0*/  IADD3 R21, P0, PT, R2, R15, RZ ;  /* 0x0000000f02157210 */ /* 0x000fe20007f1e0ff */
[----:B------:R-:W-:Y:S01]  /*0cf0*/  IMAD.X R17, R3, 0x1, R22, P2 ;  /* 0x0000000103117824 */ /* 0x000fe200010e0616 */
[----:B------:R-:W-:-:S02]  /*0d00*/  IADD3 R12, P2, PT, R19, R8, RZ ;  /* 0x00000008130c7210 */ /* 0x000fc40007f5e0ff */
[----:B012---:R-:W2:Y:S01]  /*0d10*/  LDG.E.U8 R25, desc[UR8][R10.64] ;  /* 0x000000080a197981 */ /* 0x007ea2000c1e1100 */
[----:B------:R-:W-:Y:S01]  /*0d20*/  IMAD.X R24, R3, 0x1, R17, P0 ;  /* 0x0000000103187824 */ /* 0x000fe200000e0611 */
[----:B------:R-:W-:Y:S01]  /*0d30*/  IADD3 R19, P0, PT, R2, R21, RZ ;  /* 0x0000001502137210 */ /* 0x000fe20007f1e0ff */
[----:B------:R-:W-:Y:S01]  /*0d40*/  IMAD.X R13, R14, 0x1, R9, P2 ;  /* 0x000000010e0d7824 */ /* 0x000fe200010e0609 */
[----:B------:R-:W-:Y:S02]  /*0d50*/  IADD3 R14, P3, PT, R15, R8, RZ ;  /* 0x000000080f0e7210 */ /* 0x000fe40007f7e0ff */
[----:B------:R-:W-:Y:S01]  /*0d60*/  ISETP.GE.U32.AND P2, PT, R23, R6, PT ;  /* 0x000000061700720c */ /* 0x000fe20003f46070 */
[----:B------:R-:W-:Y:S01]  /*0d70*/  IMAD.X R18, R3, 0x1, R24, P0 ;  /* 0x0000000103127824 */ /* 0x000fe200000e0618 */
[----:B------:R-:W-:Y:S01]  /*0d80*/  IADD3 R16, P0, PT, R19, R8, RZ ;  /* 0x0000000813107210 */ /* 0x000fe20007f1e0ff */
[----:B------:R-:W3:Y:S01]  /*0d90*/  LDG.E.U8 R27, desc[UR8][R12.64] ;  /* 0x000000080c1b7981 */ /* 0x000ee2000c1e1100 */
[----:B------:R-:W-:-:S03]  /*0da0*/  IADD3.X R15, PT, PT, R17, R9, RZ, P3, !PT ;  /* 0x00000009110f7210 */ /* 0x000fc60001ffe4ff */
[----:B------:R-:W-:Y:S01]  /*0db0*/  IMAD.X R17, R18, 0x1, R9, P0 ;  /* 0x0000000112117824 */ /* 0x000fe200000e0609 */
[----:B------:R-:W-:Y:S01]  /*0dc0*/  ISETP.GE.U32.AND P0, PT, R21, R6, PT ;  /* 0x000000061500720c */ /* 0x000fe20003f06070 */
[----:B------:R0:W5:Y:S04]  /*0dd0*/  LDG.E.U8 R23, desc[UR8][R14.64] ;  /* 0x000000080e177981 */ /* 0x000168000c1e1100 */
[----:B------:R0:W5:Y:S01]  /*0de0*/  LDG.E.U8 R21, desc[UR8][R16.64] ;  /* 0x0000000810157981 */ /* 0x000162000c1e1100 */
[-C--:B------:R-:W-:Y:S01]  /*0df0*/  ISETP.GE.AND.EX P1, PT, R20, R7.reuse, PT, P1 ;  /* 0x000000071400720c */ /* 0x080fe20003f26310 */
[----:B------:R-:W-:Y:S01]  /*0e00*/  BSSY.RECONVERGENT B1, `(.L_x_17) ;  /* 0x000000c000017945 */ /* 0x000fe20003800200 */
[-C--:B------:R-:W-:Y:S02]  /*0e10*/  ISETP.GE.AND.EX P2, PT, R22, R7.reuse, PT, P2 ;  /* 0x000000071600720c */ /* 0x080fe40003f46320 */
[----:B------:R-:W-:Y:S01]  /*0e20*/  ISETP.GE.AND.EX P0, PT, R24, R7, PT, P0 ;  /* 0x000000071800720c */ /* 0x000fe20003f06300 */
[----:B--2---:R-:W-:-:S05]  /*0e30*/  IMAD R25, R25, 0x4, R4 ;  /* 0x0000000419197824 */ /* 0x004fca00078e0204 */
[----:B------:R0:W-:Y:S01]  /*0e40*/  ATOMS.POPC.INC.32 RZ, [R25+URZ] ;  /* 0x0000000019ff7f8c */ /* 0x0001e2000d8000ff */
[----:B---3--:R-:W-:Y:S02]  /*0e50*/  IMAD R27, R27, 0x4, R4 ;  /* 0x000000041b1b7824 */ /* 0x008fe400078e0204 */
[----:B------:R-:W-:Y:S05]  /*0e60*/  @P1 BRA `(.L_x_18) ;  /* 0x0000000000141947 */ /* 0x000fea0003800000 */
[----:B------:R-:W-:-:S05]  /*0e70*/  IADD3 R10, P1, PT, R2, R10, RZ ;  /* 0x0000000a020a7210 */ /* 0x000fca0007f3e0ff */
[----:B------:R-:W-:-:S06]  /*0e80*/  IMAD.X R11, R3, 0x1, R11, P1 ;  /* 0x00000001030b7824 */ /* 0x000fcc00008e060b */
[----:B------:R-:W2:Y:S02]  /*0e90*/  LDG.E.U8 R11, desc[UR8][R10.64] ;  /* 0x000000080a0b7981 */ /* 0x000ea4000c1e1100 */
[----:B--2---:R-:W-:-:S05]  /*0ea0*/  IMAD R20, R11, 0x4, R4 ;  /* 0x000000040b147824 */ /* 0x004fca00078e0204 */
[----:B------:R1:W-:Y:S02]  /*0eb0*/  ATOMS.POPC.INC.32 RZ, [R20+URZ] ;  /* 0x0000000014ff7f8c */ /* 0x0003e4000d8000ff */
.L_x_18:
[----:B------:R-:W-:Y:S05]  /*0ec0*/  BSYNC.RECONVERGENT B1 ;  /* 0x0000000000017941 */ /* 0x000fea0003800200 */
.L_x_17:
[----:B------:R2:W-:Y:S01]  /*0ed0*/  ATOMS.POPC.INC.32 RZ, [R27+URZ] ;  /* 0x000000001bff7f8c */ /* 0x0005e2000d8000ff */
[----:B------:R-:W-:Y:S01]  /*0ee0*/  BSSY.RECONVERGENT B1, `(.L_x_19) ;  /* 0x0000008000017945 */ /* 0x000fe20003800200 */
[----:B-----5:R-:W-:-:S03]  /*0ef0*/  IMAD R23, R23, 0x4, R4 ;  /* 0x0000000417177824 */ /* 0x020fc600078e0204 */
[----:B------:R-:W-:Y:S05]  /*0f00*/  @P2 BRA `(.L_x_20) ;  /* 0x0000000000142947 */ /* 0x000fea0003800000 */
[----:B------:R-:W-:-:S04]  /*0f10*/  IADD3 R10, P1, PT, R2, R12, RZ ;  /* 0x0000000c020a7210 */ /* 0x000fc80007f3e0ff */
[----:B------:R-:W-:-:S06]  /*0f20*/  IADD3.X R11, PT, PT, R3, R13, RZ, P1, !PT ;  /* 0x0000000d030b7210 */ /* 0x000fcc0000ffe4ff */
[----:B------:R-:W3:Y:S02]  /*0f30*/  LDG.E.U8 R11, desc[UR8][R10.64] ;  /* 0x000000080a0b7981 */ /* 0x000ee4000c1e1100 */
[----:B---3--:R-:W-:-:S05]  /*0f40*/  IMAD R12, R11, 0x4, R4 ;  /* 0x000000040b0c7824 */ /* 0x008fca00078e0204 */
[----:B------:R3:W-:Y:S02]  /*0f50*/  ATOMS.POPC.INC.32 RZ, [R12+URZ] ;  /* 0x000000000cff7f8c */ /* 0x0007e4000d8000ff */
.L_x_20:
[----:B------:R-:W-:Y:S05]  /*0f60*/  BSYNC.RECONVERGENT B1 ;  /* 0x0000000000017941 */ /* 0x000fea0003800200 */
.L_x_19:
[----:B------:R4:W-:Y:S01]  /*0f70*/  ATOMS.POPC.INC.32 RZ, [R23+URZ] ;  /* 0x0000000017ff7f8c */ /* 0x0009e2000d8000ff */
[----:B------:R-:W-:Y:S01]  /*0f80*/  BSSY.RECONVERGENT B1, `(.L_x_21) ;  /* 0x0000008000017945 */ /* 0x000fe20003800200 */
[----:B------:R-:W-:-:S03]  /*0f90*/  IMAD R21, R21, 0x4, R4 ;  /* 0x0000000415157824 */ /* 0x000fc600078e0204 */
[----:B------:R-:W-:Y:S05]  /*0fa0*/  @P0 BRA `(.L_x_22) ;  /* 0x0000000000140947 */ /* 0x000fea0003800000 */
[----:B------:R-:W-:-:S05]  /*0fb0*/  IADD3 R10, P0, PT, R2, R14, RZ ;  /* 0x0000000e020a7210 */ /* 0x000fca0007f1e0ff */
[----:B------:R-:W-:-:S06]  /*0fc0*/  IMAD.X R11, R3, 0x1, R15, P0 ;  /* 0x00000001030b7824 */ /* 0x000fcc00000e060f */
[----:B------:R-:W3:Y:S02]  /*0fd0*/  LDG.E.U8 R11, desc[UR8][R10.64] ;  /* 0x000000080a0b7981 */ /* 0x000ee4000c1e1100 */
[----:B---3--:R-:W-:-:S05]  /*0fe0*/  IMAD R12, R11, 0x4, R4 ;  /* 0x000000040b0c7824 */ /* 0x008fca00078e0204 */
[----:B------:R3:W-:Y:S02]  /*0ff0*/  ATOMS.POPC.INC.32 RZ, [R12+URZ] ;  /* 0x000000000cff7f8c */ /* 0x0007e4000d8000ff */
.L_x_22:
[----:B------:R-:W-:Y:S05]  /*1000*/  BSYNC.RECONVERGENT B1 ;  /* 0x0000000000017941 */ /* 0x000fea0003800200 */
.L_x_21:
[----:B------:R-:W-:Y:S01]  /*1010*/  IADD3 R13, P1, PT, R2, R19, RZ ;  /* 0x00000013020d7210 */ /* 0x000fe20007f3e0ff */
[----:B------:R0:W-:Y:S01]  /*1020*/  ATOMS.POPC.INC.32 RZ, [R21+URZ] ;  /* 0x0000000015ff7f8c */ /* 0x0001e2000d8000ff */
[----:B------:R-:W-:Y:S02]  /*1030*/  BSSY.RECONVERGENT B1, `(.L_x_23) ;  /* 0x000000a000017945 */ /* 0x000fe40003800200 */
[----:B------:R-:W-:Y:S01]  /*1040*/  ISETP.GE.U32.AND P0, PT, R13, R6, PT ;  /* 0x000000060d00720c */ /* 0x000fe20003f06070 */
[----:B------:R-:W-:-:S05]  /*1050*/  IMAD.X R18, R3, 0x1, R18, P1 ;  /* 0x0000000103127824 */ /* 0x000fca00008e0612 */
[----:B------:R-:W-:-:S13]  /*1060*/  ISETP.GE.AND.EX P0, PT, R18, R7, PT, P0 ;  /* 0x000000071200720c */ /* 0x000fda0003f06300 */
[----:B0-----:R-:W-:Y:S05]  /*1070*/  @P0 BRA `(.L_x_24) ;  /* 0x0000000000140947 */ /* 0x001fea0003800000 */
[----:B------:R-:W-:-:S05]  /*1080*/  IADD3 R10, P0, PT, R2, R16, RZ ;  /* 0x00000010020a7210 */ /* 0x000fca0007f1e0ff */
[----:B------:R-:W-:-:S06]  /*1090*/  IMAD.X R11, R3, 0x1, R17, P0 ;  /* 0x00000001030b7824 */ /* 0x000fcc00000e0611 */
[----:B------:R-:W3:Y:S02]  /*10a0*/  LDG.E.U8 R11, desc[UR8][R10.64] ;  /* 0x000000080a0b7981 */ /* 0x000ee4000c1e1100 */
[----:B---3--:R-:W-:-:S05]  /*10b0*/  LEA R12, R11, R4, 0x2 ;  /* 0x000000040b0c7211 */ /* 0x008fca00078e10ff */
[----:B------:R0:W-:Y:S02]  /*10c0*/  ATOMS.POPC.INC.32 RZ, [R12+URZ] ;  /* 0x000000000cff7f8c */ /* 0x0001e4000d8000ff */
.L_x_24:
[----:B------:R-:W-:Y:S05]  /*10d0*/  BSYNC.RECONVERGENT B1 ;  /* 0x0000000000017941 */ /* 0x000fea0003800200 */
.L_x_23:
[----:B------:R-:W-:-:S05]  /*10e0*/  IADD3 R13, P0, PT, R2, R13, RZ ;  /* 0x0000000d020d7210 */ /* 0x000fca0007f1e0ff */
[----:B0--3--:R-:W-:Y:S01]  /*10f0*/  IMAD.X R12, R3, 0x1, R18, P0 ;  /* 0x00000001030c7824 */ /* 0x009fe200000e0612 */
[----:B------:R-:W-:-:S04]  /*1100*/  ISETP.GE.U32.AND P0, PT, R13, R6, PT ;  /* 0x000000060d00720c */ /* 0x000fc80003f06070 */
[----:B------:R-:W-:-:S13]  /*1110*/  ISETP.GE.AND.EX P0, PT, R12, R7, PT, P0 ;  /* 0x000000070c00720c */ /* 0x000fda0003f06300 */
[----:B------:R-:W-:Y:S05]  /*1120*/  @!P0 BRA `(.L_x_25) ;  /* 0xfffffff800c48947 */ /* 0x000fea000383ffff */
.L_x_7:
[----:B------:R-:W-:Y:S05]  /*1130*/  BSYNC.RECONVERGENT B0 ;  /* 0x0000000000007941 */ /* 0x000fea0003800200 */
.L_x_6:
[----:B------:R-:W-:Y:S01]  /*1140*/  BAR.SYNC.DEFER_BLOCKING 0x0 ;  /* 0x0000000000007b1d */ /* 0x000fe20000010000 */
[----:B------:R-:W-:-:S13]  /*1150*/  ISETP.GT.U32.AND P0, PT, R5, 0xff, PT ;  /* 0x000000ff0500780c */ /* 0x000fda0003f04070 */
[----:B------:R-:W-:Y:S05]  /*1160*/  @P0 EXIT ;  /* 0x000000000000094d */ /* 0x000fea0003800000 */
[----:B------:R-:W3:Y:S01]  /*1170*/  I2F.U32.RP R8, R0 ;  /* 0x0000000000087306 */ /* 0x000ee20000209000 */
[----:B------:R-:W-:Y:S01]  /*1180*/  IMAD.IADD R4, R5, 0x1, R0 ;  /* 0x0000000105047824 */ /* 0x000fe200078e0200 */
[----:B------:R-:W-:Y:S01]  /*1190*/  ISETP.NE.U32.AND P2, PT, R0, RZ, PT ;  /* 0x000000ff0000720c */ /* 0x000fe20003f45070 */
[----:B------:R-:W-:Y:S03]  /*11a0*/  BSSY.RECONVERGENT B0, `(.L_x_26) ;  /* 0x000002f000007945 */ /* 0x000fe60003800200 */
[C---:B------:R-:W-:Y:S02]  /*11b0*/  ISETP.GE.U32.AND P0, PT, R4.reuse, 0x100, PT ;  /* 0x000001000400780c */ /* 0x040fe40003f06070 */
[----:B------:R-:W-:Y:S02]  /*11c0*/  VIMNMX.U32 R7, PT, PT, R4, 0x100, !PT ;  /* 0x0000010004077848 */ /* 0x000fe40007fe0000 */
[----:B------:R-:W-:-:S04]  /*11d0*/  SEL R6, RZ, 0x1, P0 ;  /* 0x00000001ff067807 */ /* 0x000fc80000000000 */
[----:B------:R-:W-:Y:S01]  /*11e0*/  IADD3 R7, PT, PT, R7, -R4, -R6 ;  /* 0x8000000407077210 */ /* 0x000fe20007ffe806 */
[----:B---3--:R-:W3:Y:S02]  /*11f0*/  MUFU.RCP R8, R8 ;  /* 0x0000000800087308 */ /* 0x008ee40000001000 */
[----:B---3--:R-:W-:-:S06]  /*1200*/  VIADD R2, R8, 0xffffffe ;  /* 0x0ffffffe08027836 */ /* 0x008fcc0000000000 */
[----:B------:R3:W5:Y:S02]  /*1210*/  F2I.FTZ.U32.TRUNC.NTZ R3, R2 ;  /* 0x0000000200037305 */ /* 0x000764000021f000 */
[----:B---3--:R-:W-:Y:S02]  /*1220*/  IMAD.MOV.U32 R2, RZ, RZ, RZ ;  /* 0x000000ffff027224 */ /* 0x008fe400078e00ff */
[----:B-----5:R-:W-:-:S04]  /*1230*/  IMAD.MOV R9, RZ, RZ, -R3 ;  /* 0x000000ffff097224 */ /* 0x020fc800078e0a03 */
[----:B------:R-:W-:-:S04]  /*1240*/  IMAD R9, R9, R0, RZ ;  /* 0x0000000009097224 */ /* 0x000fc800078e02ff */
[----:B------:R-:W-:-:S06]  /*1250*/  IMAD.HI.U32 R8, R3, R9, R2 ;  /* 0x0000000903087227 */ /* 0x000fcc00078e0002 */
[----:B------:R-:W-:-:S04]  /*1260*/  IMAD.HI.U32 R3, R8, R7, RZ ;  /* 0x0000000708037227 */ /* 0x000fc800078e00ff */
[----:B------:R-:W-:-:S04]  /*1270*/  IMAD.MOV R2, RZ, RZ, -R3 ;  /* 0x000000ffff027224 */ /* 0x000fc800078e0a03 */
[----:B------:R-:W-:-:S05]  /*1280*/  IMAD R7, R0, R2, R7 ;  /* 0x0000000200077224 */ /* 0x000fca00078e0207 */
[----:B------:R-:W-:-:S13]  /*1290*/  ISETP.GE.U32.AND P0, PT, R7, R0, PT ;  /* 0x000000000700720c */ /* 0x000fda0003f06070 */
[----:B------:R-:W-:Y:S01]  /*12a0*/  @P0 IADD3 R7, PT, PT, R7, -R0, RZ ;  /* 0x8000000007070210 */ /* 0x000fe20007ffe0ff */
[----:B------:R-:W-:-:S03]  /*12b0*/  @P0 VIADD R3, R3, 0x1 ;  /* 0x0000000103030836 */ /* 0x000fc60000000000 */
[----:B------:R-:W-:-:S13]  /*12c0*/  ISETP.GE.U32.AND P1, PT, R7, R0, PT ;  /* 0x000000000700720c */ /* 0x000fda0003f26070 */
[----:B------:R-:W-:Y:S01]  /*12d0*/  @P1 VIADD R3, R3, 0x1 ;  /* 0x0000000103031836 */ /* 0x000fe20000000000 */
[----:B------:R-:W-:-:S05]  /*12e0*/  @!P2 LOP3.LUT R3, RZ, R0, RZ, 0x33, !PT ;  /* 0x00000000ff03a212 */ /* 0x000fca00078e33ff */
[----:B------:R-:W-:-:S05]  /*12f0*/  IMAD.IADD R2, R6, 0x1, R3 ;  /* 0x0000000106027824 */ /* 0x000fca00078e0203 */
[C---:B------:R-:W-:Y:S02]  /*1300*/  LOP3.LUT R3, R2.reuse, 0x3, RZ, 0xc0, !PT ;  /* 0x0000000302037812 */ /* 0x040fe400078ec0ff */
[----:B------:R-:W-:Y:S02]  /*1310*/  ISETP.GE.U32.AND P0, PT, R2, 0x3, PT ;  /* 0x000000030200780c */ /* 0x000fe40003f06070 */
[----:B------:R-:W-:-:S13]  /*1320*/  ISETP.NE.AND P1, PT, R3, 0x3, PT ;  /* 0x000000030300780c */ /* 0x000fda0003f25270 */
[----:B------:R-:W-:Y:S05]  /*1330*/  @!P1 BRA `(.L_x_27) ;  /* 0x0000000000549947 */ /* 0x000fea0003800000 */
[----:B------:R-:W3:Y:S01]  /*1340*/  S2UR UR5, SR_CgaCtaId ;  /* 0x00000000000579c3 */ /* 0x000ee20000008800 */
[----:B------:R-:W5:Y:S01]  /*1350*/  LDCU.64 UR6, c[0x0][0x390] ;  /* 0x00007200ff0677ac */ /* 0x000f620008000a00 */
[----:B------:R-:W-:Y:S01]  /*1360*/  VIADD R2, R2, 0x1 ;  /* 0x0000000102027836 */ /* 0x000fe20000000000 */
[----:B------:R-:W-:-:S04]  /*1370*/  UMOV UR4, 0x400 ;  /* 0x0000040000047882 */ /* 0x000fc80000000000 */
[----:B------:R-:W-:-:S05]  /*1380*/  LOP3.LUT R2, R2, 0x3, RZ, 0xc0, !PT ;  /* 0x0000000302027812 */ /* 0x000fca00078ec0ff */
[----:B------:R-:W-:Y:S01]  /*1390*/  IMAD.MOV R4, RZ, RZ, -R2 ;  /* 0x000000ffff047224 */ /* 0x000fe200078e0a02 */
[----:B-----5:R-:W-:-:S04]  /*13a0*/  LEA R11, P1, R5, UR6, 0x2 ;  /* 0x00000006050b7c11 */ /* 0x020fc8000f8210ff */
[----:B------:R-:W-:Y:S01]  /*13b0*/  LEA.HI.X R6, R5, UR7, RZ, 0x2, P1 ;  /* 0x0000000705067c11 */ /* 0x000fe200088f14ff */
[----:B---3--:R-:W-:-:S06]  /*13c0*/  ULEA UR4, UR5, UR4, 0x18 ;  /* 0x0000000405047291 */ /* 0x008fcc000f8ec0ff */
[----:B------:R-:W-:Y:S01]  /*13d0*/  LEA R7, R5, UR4, 0x2 ;  /* 0x0000000405077c11 */ /* 0x000fe2000f8e10ff */
[----:B------:R-:W-:-:S07]  /*13e0*/  IMAD R5, R2, R0, R5 ;  /* 0x0000000002057224 */ /* 0x000fce00078e0205 */
.L_x_28:
[----:B---3--:R3:W5:Y:S01]  /*13f0*/  LDS R9, [R7] ;  /* 0x0000000007097984 */ /* 0x0087620000000800 */
[----:B------:R-:W-:Y:S01]  /*1400*/  VIADD R4, R4, 0x1 ;  /* 0x0000000104047836 */ /* 0x000fe20000000000 */
[----:B------:R-:W-:Y:S01]  /*1410*/  MOV R3, R6 ;  /* 0x0000000600037202 */ /* 0x000fe20000000f00 */
[----:B------:R-:W-:-:S03]  /*1420*/  IMAD.MOV.U32 R2, RZ, RZ, R11 ;  /* 0x000000ffff027224 */ /* 0x000fc600078e000b */
[----:B------:R-:W-:Y:S02]  /*1430*/  ISETP.NE.AND P1, PT, R4, RZ, PT ;  /* 0x000000ff0400720c */ /* 0x000fe40003f25270 */
[C---:B------:R-:W-:Y:S01]  /*1440*/  LEA R11, P2, R0.reuse, R11, 0x2 ;  /* 0x0000000b000b7211 */ /* 0x040fe200078410ff */
[----:B---3--:R-:W-:-:S03]  /*1450*/  IMAD R7, R0, 0x4, R7 ;  /* 0x0000000400077824 */ /* 0x008fc600078e0207 */
[----:B------:R-:W-:Y:S01]  /*1460*/  LEA.HI.X R6, R0, R6, RZ, 0x2, P2 ;  /* 0x0000000600067211 */ /* 0x000fe200010f14ff */
[----:B-----5:R3:W-:Y:S06]  /*1470*/  REDG.E.ADD.STRONG.GPU desc[UR8][R2.64], R9 ;  /* 0x000000090200798e */ /* 0x0207ec000c12e108 */
[----:B------:R-:W-:Y:S05]  /*1480*/  @P1 BRA `(.L_x_28) ;  /* 0xfffffffc00d81947 */ /* 0x000fea000383ffff */
.L_x_27:
[----:B------:R-:W-:Y:S05]  /*1490*/  BSYNC.RECONVERGENT B0 ;  /* 0x0000000000007941 */ /* 0x000fea0003800200 */
.L_x_26:
[----:B------:R-:W-:Y:S05]  /*14a0*/  @!P0 EXIT ;  /* 0x000000000000894d */ /* 0x000fea0003800000 */
[----:B------:R-:W5:Y:S01]  /*14b0*/  S2UR UR5, SR_CgaCtaId ;  /* 0x00000000000579c3 */ /* 0x000f620000008800 */
[----:B------:R-:W-:Y:S01]  /*14c0*/  UMOV UR4, 0x400 ;  /* 0x0000040000047882 */ /* 0x000fe20000000000 */
[C-C-:B------:R-:W-:Y:S02]  /*14d0*/  IMAD R15, R0.reuse, 0x2, R5.reuse ;  /* 0x00000002000f7824 */ /* 0x140fe400078e0205 */
[----:B------:R-:W-:Y:S02]  /*14e0*/  IMAD R17, R0, 0x3, R5 ;  /* 0x0000000300117824 */ /* 0x000fe400078e0205 */
[----:B------:R-:W-:Y:S02]  /*14f0*/  IMAD.IADD R19, R5, 0x1, R0 ;  /* 0x0000000105137824 */ /* 0x000fe400078e0200 */
[----:B---3--:R-:W3:Y:S01]  /*1500*/  LDC.64 R2, c[0x0][0x390] ;  /* 0x0000e400ff027b82 */ /* 0x008ee20000000a00 */
[----:B-----5:R-:W-:-:S06]  /*1510*/  ULEA UR4, UR5, UR4, 0x18 ;  /* 0x0000000405047291 */ /* 0x020fcc000f8ec0ff */
[----:B------:R-:W-:-:S07]  /*1520*/  LEA R21, R5, UR4, 0x2 ;  /* 0x0000000405157c11 */ /* 0x000fce000f8e10ff */
.L_x_29:
[C-C-:B------:R-:W-:Y:S01]  /*1530*/  IMAD R4, R0.reuse, 0x4, R21.reuse ;  /* 0x0000000400047824 */ /* 0x140fe200078e0215 */
[----:B---34-:R4:W5:Y:S01]  /*1540*/  LDS R23, [R21] ;  /* 0x0000000015177984 */ /* 0x0189620000000800 */
[C-C-:B------:R-:W-:Y:S02]  /*1550*/  IMAD R14, R0.reuse, 0x8, R21.reuse ;  /* 0x00000008000e7824 */ /* 0x140fe400078e0215 */
[----:B------:R-:W-:Y:S01]  /*1560*/  IMAD R16, R0, 0xc, R21 ;  /* 0x0000000c00107824 */ /* 0x000fe200078e0215 */
[----:B01----:R-:W0:Y:S01]  /*1570*/  LDS R25, [R4] ;  /* 0x0000000004197984 */ /* 0x003e220000000800 */
[----:B---3--:R-:W-:-:S03]  /*1580*/  IMAD.WIDE.U32 R6, R5, 0x4, R2 ;  /* 0x0000000405067825 */ /* 0x008fc600078e0002 */
[----:B--2---:R-:W1:Y:S01]  /*1590*/  LDS R27, [R14] ;  /* 0x000000000e1b7984 */ /* 0x004e620000000800 */
[----:B------:R-:W-:-:S03]  /*15a0*/  IMAD.WIDE.U32 R8, R19, 0x4, R2 ;  /* 0x0000000413087825 */ /* 0x000fc600078e0002 */
[----:B------:R-:W2:Y:S01]  /*15b0*/  LDS R29, [R16] ;  /* 0x00000000101d7984 */ /* 0x000ea20000000800 */
[----:B------:R-:W-:Y:S01]  /*15c0*/  IADD3 R5, PT, PT, R0, R5, R0 ;  /* 0x0000000500057210 */ /* 0x000fe20007ffe000 */
[----:B------:R-:W-:-:S03]  /*15d0*/  IMAD.WIDE.U32 R10, R15, 0x4, R2 ;  /* 0x000000040f0a7825 */ /* 0x000fc600078e0002 */
[----:B------:R-:W-:Y:S01]  /*15e0*/  IADD3 R5, PT, PT, R0, R5, R0 ;  /* 0x0000000500057210 */ /* 0x000fe20007ffe000 */
[----:B------:R-:W-:-:S03]  /*15f0*/  IMAD.WIDE.U32 R12, R17, 0x4, R2 ;  /* 0x00000004110c7825 */ /* 0x000fc600078e0002 */
[----:B------:R-:W-:Y:S01]  /*1600*/  ISETP.GE.U32.AND P0, PT, R5, 0x100, PT ;  /* 0x000001000500780c */ /* 0x000fe20003f06070 */
[C---:B------:R-:W-:Y:S01]  /*1610*/  IMAD R17, R0.reuse, 0x4, R17 ;  /* 0x0000000400117824 */ /* 0x040fe200078e0211 */
[C---:B------:R-:W-:Y:S01]  /*1620*/  LEA R15, R0.reuse, R15, 0x2 ;  /* 0x0000000f000f7211 */ /* 0x040fe200078e10ff */
[C---:B------:R-:W-:Y:S02]  /*1630*/  IMAD R19, R0.reuse, 0x4, R19 ;  /* 0x0000000400137824 */ /* 0x040fe400078e0213 */
[----:B----4-:R-:W-:Y:S01]  /*1640*/  IMAD R21, R0, 0x10, R21 ;  /* 0x0000001000157824 */ /* 0x010fe200078e0215 */
[----:B-----5:R3:W-:Y:S04]  /*1650*/  REDG.E.ADD.STRONG.GPU desc[UR8][R6.64], R23 ;  /* 0x000000170600798e */ /* 0x0207e8000c12e108 */
[----:B0-----:R3:W-:Y:S04]  /*1660*/  REDG.E.ADD.STRONG.GPU desc[UR8][R8.64], R25 ;  /* 0x000000190800798e */ /* 0x0017e8000c12e108 */
[----:B-1----:R3:W-:Y:S04]  /*1670*/  REDG.E.ADD.STRONG.GPU desc[UR8][R10.64], R27 ;  /* 0x0000001b0a00798e */ /* 0x0027e8000c12e108 */
[----:B--2---:R3:W-:Y:S01]  /*1680*/  REDG.E.ADD.STRONG.GPU desc[UR8][R12.64], R29 ;  /* 0x0000001d0c00798e */ /* 0x0047e2000c12e108 */
[----:B------:R-:W-:Y:S05]  /*1690*/  @!P0 BRA `(.L_x_29) ;  /* 0xfffffffc00a48947 */ /* 0x000fea000383ffff */
[----:B------:R-:W-:Y:S05]  /*16a0*/  EXIT ;  /* 0x000000000000794d */ /* 0x000fea0003800000 */
        .weak           $__internal_0_$__cuda_sm20_div_u64
        .type           $__internal_0_$__cuda_sm20_div_u64,@function
        .size           $__internal_0_$__cuda_sm20_div_u64,(.L_x_54 - $__internal_0_$__cuda_sm20_div_u64)
$__internal_0_$__cuda_sm20_div_u64:
[----:B------:R-:W-:Y:S02]  /*16b0*/  IMAD.MOV.U32 R20, RZ, RZ, R4 ;  /* 0x000000ffff147224 */ /* 0x000fe400078e0004 */
[----:B------:R-:W-:-:S04]  /*16c0*/  IMAD.MOV.U32 R21, RZ, RZ, R11 ;  /* 0x000000ffff157224 */ /* 0x000fc800078e000b */
[----:B------:R-:W0:Y:S08]  /*16d0*/  I2F.U64.RP R19, R20 ;  /* 0x0000001400137312 */ /* 0x000e300000309000 */
[----:B0-----:R-:W0:Y:S02]  /*16e0*/  MUFU.RCP R19, R19 ;  /* 0x0000001300137308 */ /* 0x001e240000001000 */
[----:B0-----:R-:W-:-:S06]  /*16f0*/  VIADD R8, R19, 0x1ffffffe ;  /* 0x1ffffffe13087836 */ /* 0x001fcc0000000000 */
[----:B------:R-:W0:Y:S02]  /*1700*/  F2I.U64.TRUNC R8, R8 ;  /* 0x0000000800087311 */ /* 0x000e24000020d800 */
[----:B0-----:R-:W-:-:S04]  /*1710*/  IMAD.WIDE.U32 R14, R8, R4, RZ ;  /* 0x00000004080e7225 */ /* 0x001fc800078e00ff */
[----:B------:R-:W-:Y:S01]  /*1720*/  IMAD R15, R8, R11, R15 ;  /* 0x0000000b080f7224 */ /* 0x000fe200078e020f */
[----:B------:R-:W-:-:S03]  /*1730*/  IADD3 R23, P0, PT, RZ, -R14, RZ ;  /* 0x8000000eff177210 */ /* 0x000fc60007f1e0ff */
[----:B------:R-:W-:Y:S02]  /*1740*/  IMAD R15, R9, R4, R15 ;  /* 0x00000004090f7224 */ /* 0x000fe400078e020f */
[----:B------:R-:W-:-:S03]  /*1750*/  IMAD.HI.U32 R14, R8, R23, RZ ;  /* 0x00000017080e7227 */ /* 0x000fc600078e00ff */
[----:B------:R-:W-:Y:S01]  /*1760*/  IADD3.X R25, PT, PT, RZ, ~R15, RZ, P0, !PT ;  /* 0x8000000fff197210 */ /* 0x000fe200007fe4ff */
[----:B------:R-:W-:-:S04]  /*1770*/  IMAD.MOV.U32 R15, RZ, RZ, R8 ;  /* 0x000000ffff0f7224 */ /* 0x000fc800078e0008 */
[----:B------:R-:W-:-:S04]  /*1780*/  IMAD.WIDE.U32 R14, P0, R8, R25, R14 ;  /* 0x00000019080e7225 */ /* 0x000fc8000780000e */
[C---:B------:R-:W-:Y:S02]  /*1790*/  IMAD R19, R9.reuse, R25, RZ ;  /* 0x0000001909137224 */ /* 0x040fe400078e02ff */
[----:B------:R-:W-:-:S04]  /*17a0*/  IMAD.HI.U32 R14, P1, R9, R23, R14 ;  /* 0x00000017090e7227 */ /* 0x000fc8000782000e */
[----:B------:R-:W-:Y:S01]  /*17b0*/  IMAD.HI.U32 R25, R9, R25, RZ ;  /* 0x0000001909197227 */ /* 0x000fe200078e00ff */
[----:B------:R-:W-:-:S03]  /*17c0*/  IADD3 R15, P2, PT, R19, R14, RZ ;  /* 0x0000000e130f7210 */ /* 0x000fc60007f5e0ff */
[----:B------:R-:W-:Y:S02]  /*17d0*/  IMAD.X R14, R25, 0x1, R9, P0 ;  /* 0x00000001190e7824 */ /* 0x000fe400000e0609 */
[----:B------:R-:W-:-:S03]  /*17e0*/  IMAD.WIDE.U32 R8, R15, R4, RZ ;  /* 0x000000040f087225 */ /* 0x000fc600078e00ff */
[----:B------:R-:W-:Y:S01]  /*17f0*/  IADD3.X R19, PT, PT, RZ, RZ, R14, P2, P1 ;  /* 0x000000ffff137210 */ /* 0x000fe200017e240e */
[----:B------:R-:W-:Y:S01]  /*1800*/  IMAD R9, R15, R11, R9 ;  /* 0x0000000b0f097224 */ /* 0x000fe200078e0209 */
[----:B------:R-:W-:-:S03]  /*1810*/  IADD3 R21, P0, PT, RZ, -R8, RZ ;  /* 0x80000008ff157210 */ /* 0x000fc60007f1e0ff */
[----:B------:R-:W-:Y:S02]  /*1820*/  IMAD R9, R19, R4, R9 ;  /* 0x0000000413097224 */ /* 0x000fe400078e0209 */
[----:B------:R-:W-:-:S04]  /*1830*/  IMAD.HI.U32 R14, R15, R21, RZ ;  /* 0x000000150f0e7227 */ /* 0x000fc800078e00ff */
[----:B------:R-:W-:Y:S02]  /*1840*/  IMAD.X R8, RZ, RZ, ~R9, P0 ;  /* 0x000000ffff087224 */ /* 0x000fe400000e0e09 */
[----:B------:R-:W-:Y:S02]  /*1850*/  IMAD.MOV.U32 R9, RZ, RZ, RZ ;  /* 0x000000ffff097224 */ /* 0x000fe400078e00ff */
[----:B------:R-:W-:-:S04]  /*1860*/  IMAD.WIDE.U32 R14, P0, R15, R8, R14 ;  /* 0x000000080f0e7225 */ /* 0x000fc8000780000e */
[C---:B------:R-:W-:Y:S02]  /*1870*/  IMAD R20, R19.reuse, R8, RZ ;  /* 0x0000000813147224 */ /* 0x040fe400078e02ff */
[----:B------:R-:W-:-:S04]  /*1880*/  IMAD.HI.U32 R15, P1, R19, R21, R14 ;  /* 0x00000015130f7227 */ /* 0x000fc8000782000e */
[----:B------:R-:W-:Y:S01]  /*1890*/  IMAD.HI.U32 R8, R19, R8, RZ ;  /* 0x0000000813087227 */ /* 0x000fe200078e00ff */
[----:B------:R-:W-:-:S03]  /*18a0*/  IADD3 R15, P2, PT, R20, R15, RZ ;  /* 0x0000000f140f7210 */ /* 0x000fc60007f5e0ff */
[----:B------:R-:W-:Y:S02]  /*18b0*/  IMAD.X R19, R8, 0x1, R19, P0 ;  /* 0x0000000108137824 */ /* 0x000fe400000e0613 */
[----:B------:R-:W-:-:S03]  /*18c0*/  IMAD.HI.U32 R8, R15, R17, RZ ;  /* 0x000000110f087227 */ /* 0x000fc600078e00ff */
[----:B------:R-:W-:Y:S01]  /*18d0*/  IADD3.X R19, PT, PT, RZ, RZ, R19, P2, P1 ;  /* 0x000000ffff137210 */ /* 0x000fe200017e2413 */
[----:B------:R-:W-:-:S04]  /*18e0*/  IMAD.WIDE.U32 R8, R15, R18, R8 ;  /* 0x000000120f087225 */ /* 0x000fc800078e0008 */
[C---:B------:R-:W-:Y:S02]  /*18f0*/  IMAD R15, R19.reuse, R18, RZ ;  /* 0x00000012130f7224 */ /* 0x040fe400078e02ff */
[----:B------:R-:W-:-:S04]  /*1900*/  IMAD.HI.U32 R8, P0, R19, R17, R8 ;  /* 0x0000001113087227 */ /* 0x000fc80007800008 */
[----:B------:R-:W-:Y:S01]  /*1910*/  IMAD.HI.U32 R14, R19, R18, RZ ;  /* 0x00000012130e7227 */ /* 0x000fe200078e00ff */
[----:B------:R-:W-:-:S03]  /*1920*/  IADD3 R15, P1, PT, R15, R8, RZ ;  /* 0x000000080f0f7210 */ /* 0x000fc60007f3e0ff */
[----:B------:R-:W-:Y:S02]  /*1930*/  IMAD.X R14, RZ, RZ, R14, P0 ;  /* 0x000000ffff0e7224 */ /* 0x000fe400000e060e */
[----:B------:R-:W-:-:S03]  /*1940*/  IMAD.WIDE.U32 R8, R15, R4, RZ ;  /* 0x000000040f087225 */ /* 0x000fc600078e00ff */
[----:B------:R-:W-:Y:S01]  /*1950*/  IADD3.X R19, PT, PT, RZ, R14, RZ, P1, !PT ;  /* 0x0000000eff137210 */ /* 0x000fe20000ffe4ff */
[C---:B------:R-:W-:Y:S01]  /*1960*/  IMAD R9, R15.reuse, R11, R9 ;  /* 0x0000000b0f097224 */ /* 0x040fe200078e0209 */
[----:B------:R-:W-:Y:S02]  /*1970*/  IADD3 R21, P1, PT, -R8, R17, RZ ;  /* 0x0000001108157210 */ /* 0x000fe40007f3e1ff */
[----:B------:R-:W-:Y:S01]  /*1980*/  IADD3 R8, P2, PT, R15, 0x1, RZ ;  /* 0x000000010f087810 */ /* 0x000fe20007f5e0ff */
[-C--:B------:R-:W-:Y:S01]  /*1990*/  IMAD R9, R19, R4.reuse, R9 ;  /* 0x0000000413097224 */ /* 0x080fe200078e0209 */
[----:B------:R-:W-:-:S03]  /*19a0*/  ISETP.GE.U32.AND P0, PT, R21, R4, PT ;  /* 0x000000041500720c */ /* 0x000fc60003f06070 */
[----:B------:R-:W-:Y:S01]  /*19b0*/  IMAD.X R20, R18, 0x1, ~R9, P1 ;  /* 0x0000000112147824 */ /* 0x000fe200008e0e09 */
[----:B------:R-:W-:Y:S01]  /*19c0*/  IADD3 R17, P1, PT, -R4, R21, RZ ;  /* 0x0000001504117210 */ /* 0x000fe20007f3e1ff */
[----:B------:R-:W-:-:S03]  /*19d0*/  IMAD.X R14, RZ, RZ, R19, P2 ;  /* 0x000000ffff0e7224 */ /* 0x000fc600010e0613 */
[C---:B------:R-:W-:Y:S01]  /*19e0*/  ISETP.GE.U32.AND.EX P0, PT, R20.reuse, R11, PT, P0 ;  /* 0x0000000b1400720c */ /* 0x040fe20003f06100 */
[----:B------:R-:W-:Y:S01]  /*19f0*/  IMAD.X R18, R20, 0x1, ~R11, P1 ;  /* 0x0000000114127824 */ /* 0x000fe200008e0e0b */
[----:B------:R-:W-:Y:S02]  /*1a00*/  ISETP.NE.U32.AND P1, PT, R4, RZ, PT ;  /* 0x000000ff0400720c */ /* 0x000fe40003f25070 */
[----:B------:R-:W-:Y:S02]  /*1a10*/  SEL R9, R8, R15, P0 ;  /* 0x0000000f08097207 */ /* 0x000fe40000000000 */
[----:B------:R-:W-:Y:S02]  /*1a20*/  SEL R17, R17, R21, P0 ;  /* 0x0000001511117207 */ /* 0x000fe40000000000 */
[----:B------:R-:W-:Y:S02]  /*1a30*/  SEL R8, R14, R19, P0 ;  /* 0x000000130e087207 */ /* 0x000fe40000000000 */
[----:B------:R-:W-:-:S02]  /*1a40*/  IADD3 R14, P2, PT, R9, 0x1, RZ ;  /* 0x00000001090e7810 */ /* 0x000fc40007f5e0ff */
[----:B------:R-:W-:Y:S02]  /*1a50*/  SEL R18, R18, R20, P0 ;  /* 0x0000001412127207 */ /* 0x000fe40000000000 */
[----:B------:R-:W-:Y:S01]  /*1a60*/  ISETP.GE.U32.AND P0, PT, R17, R4, PT ;  /* 0x000000041100720c */ /* 0x000fe20003f06070 */
[----:B------:R-:W-:Y:S01]  /*1a70*/  IMAD.X R15, RZ, RZ, R8, P2 ;  /* 0x000000ffff0f7224 */ /* 0x000fe200010e0608 */
[----:B------:R-:W-:Y:S01]  /*1a80*/  ISETP.NE.AND.EX P1, PT, R11, RZ, PT, P1 ;  /* 0x000000ff0b00720c */ /* 0x000fe20003f25310 */
[----:B------:R-:W-:Y:S01]  /*1a90*/  IMAD.MOV.U32 R17, RZ, RZ, 0x0 ;  /* 0x00000000ff117424 */ /* 0x000fe200078e00ff */
[----:B------:R-:W-:-:S04]  /*1aa0*/  ISETP.GE.U32.AND.EX P0, PT, R18, R11, PT, P0 ;  /* 0x0000000b1200720c */ /* 0x000fc80003f06100 */
[----:B------:R-:W-:Y:S02]  /*1ab0*/  SEL R14, R14, R9, P0 ;  /* 0x000000090e0e7207 */ /* 0x000fe40000000000 */
[----:B------:R-:W-:Y:S02]  /*1ac0*/  SEL R15, R15, R8, P0 ;  /* 0x000000080f0f7207 */ /* 0x000fe40000000000 */
[----:B------:R-:W-:Y:S02]  /*1ad0*/  SEL R14, R14, 0xffffffff, P1 ;  /* 0xffffffff0e0e7807 */ /* 0x000fe40000800000 */
[----:B------:R-:W-:Y:S01]  /*1ae0*/  SEL R15, R15, 0xffffffff, P1 ;  /* 0xffffffff0f0f7807 */ /* 0x000fe20000800000 */
[----:B------:R-:W-:Y:S06]  /*1af0*/  RET.REL.NODEC R16 `(_Z19histo_kernel_SP_TC2PKclPj) ;  /* 0xffffffe410407950 */ /* 0x000fec0003c3ffff */
.L_x_30:
[----:B------:R-:W-:-:S00]  /*1b00*/  BRA `(.L_x_30) ;  /* 0xfffffffc00fc7947 */ /* 0x000fc0000383ffff */
[----:B------:R-:W-:-:S00]  /*1b10*/  NOP ;  /* 0x0000000000007918 */ /* 0x000fc00000000000 */
        /* <DEDUP_REMOVED lines=14> */
.L_x_54:


//--------------------- .text._Z15histo_kernel_SPPKclPj --------------------------
	.section	.text._Z15histo_kernel_SPPKclPj,"ax",@progbits
	.align	128
        .global         _Z15histo_kernel_SPPKclPj
        .type           _Z15histo_kernel_SPPKclPj,@function
        .size           _Z15histo_kernel_SPPKclPj,(.L_x_55 - _Z15histo_kernel_SPPKclPj)
        .other          _Z15histo_kernel_SPPKclPj,@"STO_CUDA_ENTRY STV_DEFAULT"
_Z15histo_kernel_SPPKclPj:
.text._Z15histo_kernel_SPPKclPj:
        /* <DEDUP_REMOVED lines=11> */
[----:B------:R-:W-:Y:S02]  /*00b0*/  VIMNMX.U32 R5, PT, PT, R4, 0x100, !PT ;  /* 0x0000010004057848 */ /* 0x000fe40007fe0000 */
[----:B------:R-:W-:-:S04]  /*00c0*/  SEL R6, RZ, 0x1, P0 ;  /* 0x00000001ff067807 */ /* 0x000fc80000000000 */
[----:B------:R-:W-:Y:S01]  /*00d0*/  IADD3 R5, PT, PT, R5, -R4, -R6 ;  /* 0x8000000405057210 */ /* 0x000fe20007ffe806 */
[----:B0-----:R-:W0:Y:S02]  /*00e0*/  MUFU.RCP R7, R7 ;  /* 0x0000000700077308 */ /* 0x001e240000001000 */
[----:B0-----:R-:W-:-:S06]  /*00f0*/  VIADD R2, R7, 0xffffffe ;  /* 0x0ffffffe07027836 */ /* 0x001fcc0000000000 */
[----:B------:R0:W1:Y:S02]  /*0100*/  F2I.FTZ.U32.TRUNC.NTZ R3, R2 ;  /* 0x0000000200037305 */ /* 0x000064000021f000 */
[----:B0-----:R-:W-:Y:S02]  /*0110*/  IMAD.MOV.U32 R2, RZ, RZ, RZ ;  /* 0x000000ffff027224 */ /* 0x001fe400078e00ff */
[----:B-1----:R-:W-:-:S04]  /*0120*/  IMAD.MOV R9, RZ, RZ, -R3 ;  /* 0x000000ffff097224 */ /* 0x002fc800078e0a03 */
[----:B------:R-:W-:-:S04]  /*0130*/  IMAD R9, R9, R10, RZ ;  /* 0x0000000a09097224 */ /* 0x000fc800078e02ff */
[----:B------:R-:W-:-:S06]  /*0140*/  IMAD.HI.U32 R8, R3, R9, R2 ;  /* 0x0000000903087227 */ /* 0x000fcc00078e0002 */
[----:B------:R-:W-:-:S04]  /*0150*/  IMAD.HI.U32 R3, R8, R5, RZ ;  /* 0x0000000508037227 */ /* 0x000fc800078e00ff */
[----:B------:R-:W-:-:S04]  /*0160*/  IMAD.MOV R2, RZ, RZ, -R3 ;  /* 0x000000ffff027224 */ /* 0x000fc800078e0a03 */
[----:B------:R-:W-:-:S05]  /*0170*/  IMAD R5, R10, R2, R5 ;  /* 0x000000020a057224 */ /* 0x000fca00078e0205 */
[----:B------:R-:W-:-:S13]  /*0180*/  ISETP.GE.U32.AND P0, PT, R5, R10, PT ;  /* 0x0000000a0500720c */ /* 0x000fda0003f06070 */
[----:B------:R-:W-:Y:S01]  /*0190*/  @P0 IMAD.IADD R5, R5, 0x1, -R10 ;  /* 0x0000000105050824 */ /* 0x000fe200078e0a0a */
[----:B------:R-:W-:-:S04]  /*01a0*/  @P0 IADD3 R3, PT, PT, R3, 0x1, RZ ;  /* 0x0000000103030810 */ /* 0x000fc80007ffe0ff */
[----:B------:R-:W-:-:S13]  /*01b0*/  ISETP.GE.U32.AND P1, PT, R5, R10, PT ;  /* 0x0000000a0500720c */ /* 0x000fda0003f26070 */
[----:B------:R-:W-:Y:S01]  /*01c0*/  @P1 VIADD R3, R3, 0x1 ;  /* 0x0000000103031836 */ /* 0x000fe20000000000 */
        /* <DEDUP_REMOVED lines=15> */
.L_x_35:
[----:B------:R-:W-:Y:S01]  /*02c0*/  VIADD R4, R4, 0x1 ;  /* 0x0000000104047836 */ /* 0x000fe20000000000 */
[----:B------:R0:W-:Y:S04]  /*02d0*/  STS [R3], RZ ;  /* 0x000000ff03007388 */ /* 0x0001e80000000800 */
[----:B------:R-:W-:Y:S02]  /*02e0*/  ISETP.NE.AND P0, PT, R4, RZ, PT ;  /* 0x000000ff0400720c */ /* 0x000fe40003f05270 */
[----:B0-----:R-:W-:-:S11]  /*02f0*/  LEA R3, R10, R3, 0x2 ;  /* 0x000000030a037211 */ /* 0x001fd600078e10ff */
[----:B------:R-:W-:Y:S05]  /*0300*/  @P0 BRA `(.L_x_35) ;  /* 0xfffffffc00ec0947 */ /* 0x000fea000383ffff */
.L_x_34:
[----:B------:R-:W-:Y:S05]  /*0310*/  BSYNC.RECONVERGENT B1 ;  /* 0x0000000000017941 */ /* 0x000fea0003800200 */
.L_x_33:
[----:B------:R-:W-:Y:S05]  /*0320*/  @!P1 BRA `(.L_x_32) ;  /* 0x00000000003c9947 */ /* 0x000fea0003800000 */
[----:B------:R-:W0:Y:S01]  /*0330*/  S2UR UR5, SR_CgaCtaId ;  /* 0x00000000000579c3 */ /* 0x000e220000008800 */
[----:B------:R-:W-:Y:S02]  /*0340*/  UMOV UR4, 0x400 ;  /* 0x0000040000047882 */ /* 0x000fe40000000000 */
[----:B0-----:R-:W-:-:S06]  /*0350*/  ULEA UR4, UR5, UR4, 0x18 ;  /* 0x0000000405047291 */ /* 0x001fcc000f8ec0ff */
[----:B------:R-:W-:-:S07]  /*0360*/  LEA R3, R2, UR4, 0x2 ;  /* 0x0000000402037c11 */ /* 0x000fce000f8e10ff */
.L_x_36:
[C-C-:B------:R-:W-:Y:S01]  /*0370*/  IMAD R4, R10.reuse, 0x4, R3.reuse ;  /* 0x000000040a047824 */ /* 0x140fe200078e0203 */
[----:B------:R0:W-:Y:S01]  /*0380*/  STS [R3], RZ ;  /* 0x000000ff03007388 */ /* 0x0001e20000000800 */
[C-C-:B------:R-:W-:Y:S02]  /*0390*/  IMAD R5, R10.reuse, 0x8, R3.reuse ;  /* 0x000000080a057824 */ /* 0x140fe400078e0203 */
[C---:B------:R-:W-:Y:S01]  /*03a0*/  IMAD R6, R10.reuse, 0xc, R3 ;  /* 0x0000000c0a067824 */ /* 0x040fe200078e0203 */
[----:B------:R1:W-:Y:S01]  /*03b0*/  STS [R4], RZ ;  /* 0x000000ff04007388 */ /* 0x0003e20000000800 */
[----:B------:R-:W-:-:S03]  /*03c0*/  IMAD R2, R10, 0x4, R2 ;  /* 0x000000040a027824 */ /* 0x000fc600078e0202 */
[----:B------:R1:W-:Y:S01]  /*03d0*/  STS [R5], RZ ;  /* 0x000000ff05007388 */ /* 0x0003e20000000800 */
[----:B0-----:R-:W-:Y:S01]  /*03e0*/  IMAD R3, R10, 0x10, R3 ;  /* 0x000000100a037824 */ /* 0x001fe200078e0203 */
[----:B------:R-:W-:Y:S02]  /*03f0*/  ISETP.GE.U32.AND P0, PT, R2, 0x100, PT ;  /* 0x000001000200780c */ /* 0x000fe40003f06070 */
[----:B------:R1:W-:Y:S11]  /*0400*/  STS [R6], RZ ;  /* 0x000000ff06007388 */ /* 0x0003f60000000800 */
[----:B-1----:R-:W-:Y:S05]  /*0410*/  @!P0 BRA `(.L_x_36) ;  /* 0xfffffffc00d48947 */ /* 0x002fea000383ffff */
.L_x_32:
[----:B------:R-:W-:Y:S05]  /*0420*/  BSYNC.RECONVERGENT B0 ;  /* 0x0000000000007941 */ /* 0x000fea0003800200 */
.L_x_31:
[----:B------:R-:W0:Y:S01]  /*0430*/  S2UR UR4, SR_CTAID.X ;  /* 0x00000000000479c3 */ /* 0x000e220000002500 */
[----:B------:R-:W1:Y:S01]  /*0440*/  LDCU.64 UR8, c[0x0][0x388] ;  /* 0x00007100ff0877ac */ /* 0x000e620008000a00 */
[----:B------:R-:W-:Y:S01]  /*0450*/  BSSY.RECONVERGENT B0, `(.L_x_37) ;  /* 0x000007a000007945 */ /* 0x000fe20003800200 */
[----:B------:R-:W2:Y:S05]  /*0460*/  LDCU.64 UR6, c[0x0][0x358] ;  /* 0x00006b00ff0677ac */ /* 0x000eaa0008000a00 */
[----:B------:R-:W0:Y:S01]  /*0470*/  LDC R3, c[0x0][0x360] ;  /* 0x0000d800ff037b82 */ /* 0x000e220000000800 */
[----:B------:R-:W3:Y:S01]  /*0480*/  LDCU.128 UR12, c[0x0][0x380] ;  /* 0x00007000ff0c77ac */ /* 0x000ee20008000c00 */
[----:B0-----:R-:W-:Y:S01]  /*0490*/  IMAD.WIDE.U32 R4, R3, UR4, RZ ;  /* 0x0000000403047c25 */ /* 0x001fe2000f8e00ff */
[----:B------:R-:W0:Y:S05]  /*04a0*/  LDCU UR4, c[0x0][0x370] ;  /* 0x00006e00ff0477ac */ /* 0x000e2a0008000800 */
[----:B------:R-:W-:Y:S01]  /*04b0*/  BAR.SYNC.DEFER_BLOCKING 0x0 ;  /* 0x0000000000007b1d */ /* 0x000fe20000010000 */
[----:B------:R-:W-:-:S04]  /*04c0*/  IADD3 R9, P1, PT, R0, R4, RZ ;  /* 0x0000000400097210 */ /* 0x000fc80007f3e0ff */
[----:B-1----:R-:W-:Y:S01]  /*04d0*/  ISETP.GE.U32.AND P0, PT, R9, UR8, PT ;  /* 0x0000000809007c0c */ /* 0x002fe2000bf06070 */
[----:B------:R-:W-:-:S05]  /*04e0*/  IMAD.X R11, RZ, RZ, R5, P1 ;  /* 0x000000ffff0b7224 */ /* 0x000fca00008e0605 */
[----:B------:R-:W-:-:S13]  /*04f0*/  ISETP.GE.AND.EX P0, PT, R11, UR9, PT, P0 ;  /* 0x000000090b007c0c */ /* 0x000fda000bf06300 */
[----:B0-23--:R-:W-:Y:S05]  /*0500*/  @P0 BRA `(.L_x_38) ;  /* 0x0000000400b80947 */ /* 0x00dfea0003800000 */
[----:B------:R-:W-:Y:S01]  /*0510*/  IMAD.WIDE.U32 R6, R3, UR4, RZ ;  /* 0x0000000403067c25 */ /* 0x000fe2000f8e00ff */
[----:B------:R-:W-:Y:S02]  /*0520*/  BSSY.RECONVERGENT B1, `(.L_x_39) ;  /* 0x0000028000017945 */ /* 0x000fe40003800200 */
[----:B------:R-:W-:-:S04]  /*0530*/  IADD3 R8, P1, PT, R6, R9, RZ ;  /* 0x0000000906087210 */ /* 0x000fc80007f3e0ff */
[C---:B------:R-:W-:Y:S01]  /*0540*/  ISETP.GE.U32.AND P0, PT, R8.reuse, UR8, PT ;  /* 0x0000000808007c0c */ /* 0x040fe2000bf06070 */
[----:B------:R-:W-:Y:S01]  /*0550*/  IMAD.X R10, R7, 0x1, R11, P1 ;  /* 0x00000001070a7824 */ /* 0x000fe200008e060b */
[----:B------:R-:W-:-:S04]  /*0560*/  ISETP.GT.U32.AND P1, PT, R8, UR8, PT ;  /* 0x0000000808007c0c */ /* 0x000fc8000bf24070 */
[C---:B------:R-:W-:Y:S02]  /*0570*/  ISETP.GE.U32.AND.EX P0, PT, R10.reuse, UR9, PT, P0 ;  /* 0x000000090a007c0c */ /* 0x040fe4000bf06100 */
[----:B------:R-:W-:Y:S02]  /*0580*/  ISETP.GT.U32.AND.EX P1, PT, R10, UR9, PT, P1 ;  /* 0x000000090a007c0c */ /* 0x000fe4000bf24110 */
[----:B------:R-:W-:Y:S02]  /*0590*/  SEL R2, RZ, 0x1, P0 ;  /* 0x00000001ff027807 */ /* 0x000fe40000000000 */
[----:B------:R-:W-:Y:S02]  /*05a0*/  SEL R15, R8, UR8, P1 ;  /* 0x00000008080f7c07 */ /* 0x000fe40008800000 */
[----:B------:R-:W-:Y:S02]  /*05b0*/  SEL R17, R10, UR9, P1 ;  /* 0x000000090a117c07 */ /* 0x000fe40008800000 */
[----:B------:R-:W-:-:S04]  /*05c0*/  IADD3 R15, P0, P1, R15, -R8, -R2 ;  /* 0x800000080f0f7210 */ /* 0x000fc8000791e802 */
[----:B------:R-:W-:-:S04]  /*05d0*/  IADD3.X R17, PT, PT, R17, -0x1, ~R10, P0, P1 ;  /* 0xffffffff11117810 */ /* 0x000fc800007e2c0a */
[----:B------:R-:W-:-:S04]  /*05e0*/  LOP3.LUT R8, R17, R7, RZ, 0xfc, !PT ;  /* 0x0000000711087212 */ /* 0x000fc800078efcff */
[----:B------:R-:W-:-:S13]  /*05f0*/  ISETP.NE.U32.AND P0, PT, R8, RZ, PT ;  /* 0x000000ff0800720c */ /* 0x000fda0003f05070 */
[----:B------:R-:W-:Y:S05]  /*0600*/  @P0 BRA `(.L_x_40) ;  /* 0x0000000000540947 */ /* 0x000fea0003800000 */
[----:B------:R-:W0:Y:S01]  /*0610*/  I2F.U32.RP R8, R6 ;  /* 0x0000000600087306 */ /* 0x000e220000209000 */
[----:B------:R-:W-:Y:S01]  /*0620*/  IMAD.MOV R17, RZ, RZ, -R6 ;  /* 0x000000ffff117224 */ /* 0x000fe200078e0a06 */
[----:B------:R-:W-:-:S06]  /*0630*/  ISETP.NE.U32.AND P2, PT, R6, RZ, PT ;  /* 0x000000ff0600720c */ /* 0x000fcc0003f45070 */
[----:B0-----:R-:W0:Y:S02]  /*0640*/  MUFU.RCP R8, R8 ;  /* 0x0000000800087308 */ /* 0x001e240000001000 */
[----:B0-----:R-:W-:-:S06]  /*0650*/  IADD3 R12, PT, PT, R8, 0xffffffe, RZ ;  /* 0x0ffffffe080c7810 */ /* 0x001fcc0007ffe0ff */
[----:B------:R0:W1:Y:S02]  /*0660*/  F2I.FTZ.U32.TRUNC.NTZ R13, R12 ;  /* 0x0000000c000d7305 */ /* 0x000064000021f000 */
[----:B0-----:R-:W-:Y:S02]  /*0670*/  IMAD.MOV.U32 R12, RZ, RZ, RZ ;  /* 0x000000ffff0c7224 */ /* 0x001fe400078e00ff */
[----:B-1----:R-:W-:-:S04]  /*0680*/  IMAD R17, R17, R13, RZ ;  /* 0x0000000d11117224 */ /* 0x002fc800078e02ff */
[----:B------:R-:W-:-:S06]  /*0690*/  IMAD.HI.U32 R10, R13, R17, R12 ;  /* 0x000000110d0a7227 */ /* 0x000fcc00078e000c */
[----:B------:R-:W-:-:S04]  /*06a0*/  IMAD.HI.U32 R10, R10, R15, RZ ;  /* 0x0000000f0a0a7227 */ /* 0x000fc800078e00ff */
[----:B------:R-:W-:-:S04]  /*06b0*/  IMAD.MOV R13, RZ, RZ, -R10 ;  /* 0x000000ffff0d7224 */ /* 0x000fc800078e0a0a */
[----:B------:R-:W-:Y:S02]  /*06c0*/  IMAD R15, R6, R13, R15 ;  /* 0x0000000d060f7224 */ /* 0x000fe400078e020f */
[----:B------:R-:W-:-:S03]  /*06d0*/  IMAD.MOV.U32 R13, RZ, RZ, RZ ;  /* 0x000000ffff0d7224 */ /* 0x000fc600078e00ff */
[----:B------:R-:W-:-:S13]  /*06e0*/  ISETP.GE.U32.AND P0, PT, R15, R6, PT ;  /* 0x000000060f00720c */ /* 0x000fda0003f06070 */
[----:B------:R-:W-:Y:S02]  /*06f0*/  @P0 IMAD.IADD R15, R15, 0x1, -R6 ;  /* 0x000000010f0f0824 */ /* 0x000fe400078e0a06 */
[----:B------:R-:W-:-:S03]  /*0700*/  @P0 VIADD R10, R10, 0x1 ;  /* 0x000000010a0a0836 */ /* 0x000fc60000000000 */
[----:B------:R-:W-:-:S13]  /*0710*/  ISETP.GE.U32.AND P1, PT, R15, R6, PT ;  /* 0x000000060f00720c */ /* 0x000fda0003f26070 */
[----:B------:R-:W-:Y:S01]  /*0720*/  @P1 VIADD R10, R10, 0x1 ;  /* 0x000000010a0a1836 */ /* 0x000fe20000000000 */
[----:B------:R-:W-:-:S04]  /*0730*/  @!P2 LOP3.LUT R10, RZ, R6, RZ, 0x33, !PT ;  /* 0x00000006ff0aa212 */ /* 0x000fc800078e33ff */
[----:B------:R-:W-:Y:S01]  /*0740*/  MOV R12, R10 ;  /* 0x0000000a000c7202 */ /* 0x000fe20000000f00 */
[----:B------:R-:W-:Y:S06]  /*0750*/  BRA `(.L_x_41) ;  /* 0x0000000000107947 */ /* 0x000fec0003800000 */
.L_x_40:
[----:B------:R-:W-:-:S07]  /*0760*/  MOV R8, 0x780 ;  /* 0x0000078000087802 */ /* 0x000fce0000000f00 */
[----:B------:R-:W-:Y:S05]  /*0770*/  CALL.REL.NOINC `($__internal_1_$__cuda_sm20_div_u64) ;  /* 0x0000000800787944 */ /* 0x000fea0003c00000 */
[----:B------:R-:W-:Y:S02]  /*0780*/  IMAD.MOV.U32 R12, RZ, RZ, R10 ;  /* 0x000000ffff0c7224 */ /* 0x000fe400078e000a */
[----:B------:R-:W-:-:S07]  /*0790*/  IMAD.MOV.U32 R13, RZ, RZ, R15 ;  /* 0x000000ffff0d7224 */ /* 0x000fce00078e000f */
.L_x_41:
[----:B------:R-:W-:Y:S05]  /*07a0*/  BSYNC.RECONVERGENT B1 ;  /* 0x0000000000017941 */ /* 0x000fea0003800200 */
.L_x_39:
        /* <DEDUP_REMOVED lines=11> */
[----:B------:R-:W-:Y:S01]  /*0860*/  HFMA2 R13, -RZ, RZ, 0, 0 ;  /* 0x00000000ff0d7431 */ /* 0x000fe200000001ff */
[----:B------:R-:W-:Y:S01]  /*0870*/  BSSY.RECONVERGENT B2, `(.L_x_44) ;  /* 0x0000014000027945 */ /* 0x000fe20003800200 */
[----:B------:R-:W-:Y:S01]  /*0880*/  IMAD.MOV.U32 R11, RZ, RZ, R0 ;  /* 0x000000ffff0b7224 */ /* 0x000fe200078e0000 */
[----:B------:R-:W-:-:S04]  /*0890*/  LOP3.LUT R10, R10, 0x3, RZ, 0xc0, !PT ;  /* 0x000000030a0a7812 */ /* 0x000fc800078ec0ff */
[----:B------:R-:W-:-:S05]  /*08a0*/  IADD3 R10, P1, PT, RZ, -R10, RZ ;  /* 0x8000000aff0a7210 */ /* 0x000fca0007f3e0ff */
[----:B------:R-:W-:Y:S01]  /*08b0*/  IMAD.X R12, RZ, RZ, -0x1, P1 ;  /* 0xffffffffff0c7424 */ /* 0x000fe200008e06ff */
[----:B-1----:R-:W-:-:S04]  /*08c0*/  IADD3 R14, P0, PT, R4, UR10, RZ ;  /* 0x0000000a040e7c10 */ /* 0x002fc8000ff1e0ff */
[----:B------:R-:W-:Y:S02]  /*08d0*/  IADD3.X R16, PT, PT, R5, UR11, RZ, P0, !PT ;  /* 0x0000000b05107c10 */ /* 0x000fe400087fe4ff */
[----:B0-----:R-:W-:-:S07]  /*08e0*/  LEA R19, R9, R2, 0x18 ;  /* 0x0000000209137211 */ /* 0x001fce00078ec0ff */
.L_x_45:
[----:B------:R-:W-:-:S05]  /*08f0*/  IADD3 R8, P0, PT, R11, R14, RZ ;  /* 0x0000000e0b087210 */ /* 0x000fca0007f1e0ff */
[----:B------:R-:W-:-:S05]  /*0900*/  IMAD.X R9, R13, 0x1, R16, P0 ;  /* 0x000000010d097824 */ /* 0x000fca00000e0610 */
[----:B------:R-:W2:Y:S01]  /*0910*/  LDG.E.U8 R8, desc[UR6][R8.64] ;  /* 0x0000000608087981 */ /* 0x000ea2000c1e1100 */
[----:B------:R-:W-:Y:S02]  /*0920*/  IADD3 R10, P0, PT, R10, 0x1, RZ ;  /* 0x000000010a0a7810 */ /* 0x000fe40007f1e0ff */
[----:B------:R-:W-:-:S03]  /*0930*/  IADD3 R11, P1, PT, R6, R11, RZ ;  /* 0x0000000b060b7210 */ /* 0x000fc60007f3e0ff */
[----:B------:R-:W-:Y:S01]  /*0940*/  IMAD.X R12, RZ, RZ, R12, P0 ;  /* 0x000000ffff0c7224 */ /* 0x000fe200000e060c */
[----:B------:R-:W-:Y:S01]  /*0950*/  ISETP.NE.U32.AND P0, PT, R10, RZ, PT ;  /* 0x000000ff0a00720c */ /* 0x000fe20003f05070 */
[----:B------:R-:W-:-:S03]  /*0960*/  IMAD.X R13, R7, 0x1, R13, P1 ;  /* 0x00000001070d7824 */ /* 0x000fc600008e060d */
[----:B------:R-:W-:Y:S01]  /*0970*/  ISETP.NE.AND.EX P0, PT, R12, RZ, PT, P0 ;  /* 0x000000ff0c00720c */ /* 0x000fe20003f05300 */
[----:B0-2---:R-:W-:-:S05]  /*0980*/  IMAD R2, R8, 0x4, R19 ;  /* 0x0000000408027824 */ /* 0x005fca00078e0213 */
[----:B------:R0:W-:Y:S07]  /*0990*/  ATOMS.POPC.INC.32 RZ, [R2+URZ] ;  /* 0x0000000002ff7f8c */ /* 0x0001ee000d8000ff */
[----:B------:R-:W-:Y:S05]  /*09a0*/  @P0 BRA `(.L_x_45) ;  /* 0xfffffffc00d00947 */ /* 0x000fea000383ffff */
[----:B------:R-:W-:Y:S05]  /*09b0*/  BSYNC.RECONVERGENT B2 ;  /* 0x0000000000027941 */ /* 0x000fea0003800200 */
.L_x_44:
[----:B------:R-:W-:-:S04]  /*09c0*/  IADD3 R9, P0, PT, R4, R11, RZ ;  /* 0x0000000b04097210 */ /* 0x000fc80007f1e0ff */
[----:B------:R-:W-:-:S09]  /*09d0*/  IADD3.X R11, PT, PT, R5, R13, RZ, P0, !PT ;  /* 0x0000000d050b7210 */ /* 0x000fd200007fe4ff */
.L_x_43:
[----:B------:R-:W-:Y:S05]  /*09e0*/  BSYNC.RECONVERGENT B1 ;  /* 0x0000000000017941 */ /* 0x000fea0003800200 */
.L_x_42:
[----:B------:R-:W-:-:S04]  /*09f0*/  ISETP.GE.U32.AND P0, PT, R15, 0x3, PT ;  /* 0x000000030f00780c */ /* 0x000fc80003f06070 */
[----:B------:R-:W-:-:S13]  /*0a00*/  ISETP.GE.U32.AND.EX P0, PT, R17, RZ, PT, P0 ;  /* 0x000000ff1100720c */ /* 0x000fda0003f06100 */
[----:B------:R-:W-:Y:S05]  /*0a10*/  @!P0 BRA `(.L_x_38) ;  /* 0x0000000000748947 */ /* 0x000fea0003800000 */
[----:B------:R-:W1:Y:S01]  /*0a20*/  S2R R5, SR_CgaCtaId ;  /* 0x0000000000057919 */ /* 0x000e620000008800 */
[----:B0-----:R-:W-:Y:S02]  /*0a30*/  MOV R2, 0x400 ;  /* 0x0000040000027802 */ /* 0x001fe40000000f00 */
[----:B------:R-:W-:Y:S02]  /*0a40*/  SHF.L.U64.HI R20, R6, 0x2, R7 ;  /* 0x0000000206147819 */ /* 0x000fe40000010207 */
[----:B-1----:R-:W-:-:S07]  /*0a50*/  LEA R19, R5, R2, 0x18 ;  /* 0x0000000205137211 */ /* 0x002fce00078ec0ff */
.L_x_46:
[----:B------:R-:W-:-:S04]  /*0a60*/  IADD3 R4, P0, PT, R9, UR12, RZ ;  /* 0x0000000c09047c10 */ /* 0x000fc8000ff1e0ff */
[----:B------:R-:W-:Y:S02]  /*0a70*/  IADD3.X R5, PT, PT, R11, UR13, RZ, P0, !PT ;  /* 0x0000000d0b057c10 */ /* 0x000fe400087fe4ff */
[----:B------:R-:W-:-:S03]  /*0a80*/  IADD3 R12, P0, PT, R6, R4, RZ ;  /* 0x00000004060c7210 */ /* 0x000fc60007f1e0ff */
[----:B------:R-:W2:Y:S02]  /*0a90*/  LDG.E.U8 R4, desc[UR6][R4.64] ;  /* 0x0000000604047981 */ /* 0x000ea4000c1e1100 */
[----:B------:R-:W-:Y:S01]  /*0aa0*/  IMAD.X R13, R7, 0x1, R5, P0 ;  /* 0x00000001070d7824 */ /* 0x000fe200000e0605 */
[----:B------:R-:W-:-:S04]  /*0ab0*/  IADD3 R14, P0, PT, R6, R12, RZ ;  /* 0x0000000c060e7210 */ /* 0x000fc80007f1e0ff */
[----:B------:R-:W3:Y:S01]  /*0ac0*/  LDG.E.U8 R12, desc[UR6][R12.64] ;  /* 0x000000060c0c7981 */ /* 0x000ee2000c1e1100 */
[----:B------:R-:W-:Y:S01]  /*0ad0*/  IMAD.X R15, R7, 0x1, R13, P0 ;  /* 0x00000001070f7824 */ /* 0x000fe200000e060d */
[----:B------:R-:W-:-:S04]  /*0ae0*/  IADD3 R16, P0, PT, R6, R14, RZ ;  /* 0x0000000e06107210 */ /* 0x000fc80007f1e0ff */
[----:B------:R-:W4:Y:S01]  /*0af0*/  LDG.E.U8 R14, desc[UR6][R14.64] ;  /* 0x000000060e0e7981 */ /* 0x000f22000c1e1100 */
[----:B------:R-:W-:-:S05]  /*0b00*/  IMAD.X R17, R7, 0x1, R15, P0 ;  /* 0x0000000107117824 */ /* 0x000fca00000e060f */
[----:B------:R-:W5:Y:S01]  /*0b10*/  LDG.E.U8 R16, desc[UR6][R16.64] ;  /* 0x0000000610107981 */ /* 0x000f62000c1e1100 */
[----:B------:R-:W-:-:S04]  /*0b20*/  LEA R9, P1, R6, R9, 0x2 ;  /* 0x0000000906097211 */ /* 0x000fc800078210ff */
[----:B------:R-:W-:Y:S01]  /*0b30*/  ISETP.GE.U32.AND P0, PT, R9, UR14, PT ;  /* 0x0000000e09007c0c */ /* 0x000fe2000bf06070 */
[----:B------:R-:W-:-:S05]  /*0b40*/  IMAD.X R11, R11, 0x1, R20, P1 ;  /* 0x000000010b0b7824 */ /* 0x000fca00008e0614 */
[----:B------:R-:W-:Y:S01]  /*0b50*/  ISETP.GE.AND.EX P0, PT, R11, UR15, PT, P0 ;  /* 0x0000000f0b007c0c */ /* 0x000fe2000bf06300 */
[----:B-12---:R-:W-:-:S05]  /*0b60*/  IMAD R2, R4, 0x4, R19 ;  /* 0x0000000404027824 */ /* 0x006fca00078e0213 */
[----:B------:R1:W-:Y:S01]  /*0b70*/  ATOMS.POPC.INC.32 RZ, [R2+URZ] ;  /* 0x0000000002ff7f8c */ /* 0x0003e2000d8000ff */
[----:B---3--:R-:W-:-:S05]  /*0b80*/  IMAD R8, R12, 0x4, R19 ;  /* 0x000000040c087824 */ /* 0x008fca00078e0213 */
[----:B------:R1:W-:Y:S01]  /*0b90*/  ATOMS.POPC.INC.32 RZ, [R8+URZ] ;  /* 0x0000000008ff7f8c */ /* 0x0003e2000d8000ff */
[----:B----4-:R-:W-:-:S05]  /*0ba0*/  LEA R10, R14, R19, 0x2 ;  /* 0x000000130e0a7211 */ /* 0x010fca00078e10ff */
[----:B------:R1:W-:Y:S01]  /*0bb0*/  ATOMS.POPC.INC.32 RZ, [R10+URZ] ;  /* 0x000000000aff7f8c */ /* 0x0003e2000d8000ff */
[----:B-----5:R-:W-:-:S05]  /*0bc0*/  IMAD R18, R16, 0x4, R19 ;  /* 0x0000000410127824 */ /* 0x020fca00078e0213 */
[----:B------:R1:W-:Y:S01]  /*0bd0*/  ATOMS.POPC.INC.32 RZ, [R18+URZ] ;  /* 0x0000000012ff7f8c */ /* 0x0003e2000d8000ff */
[----:B------:R-:W-:Y:S05]  /*0be0*/  @!P0 BRA `(.L_x_46) ;  /* 0xfffffffc009c8947 */ /* 0x000fea000383ffff */
.L_x_38:
[----:B------:R-:W-:Y:S05]  /*0bf0*/  BSYNC.RECONVERGENT B0 ;  /* 0x0000000000007941 */ /* 0x000fea0003800200 */
.L_x_37:
[----:B------:R-:W-:Y:S01]  /*0c00*/  BAR.SYNC.DEFER_BLOCKING 0x0 ;  /* 0x0000000000007b1d */ /* 0x000fe20000010000 */
[----:B------:R-:W-:-:S13]  /*0c10*/  ISETP.GT.U32.AND P0, PT, R0, 0xff, PT ;  /* 0x000000ff0000780c */ /* 0x000fda0003f04070 */
[----:B------:R-:W-:Y:S05]  /*0c20*/  @P0 EXIT ;  /* 0x000000000000094d */ /* 0x000fea0003800000 */
[----:B-1----:R-:W1:Y:S01]  /*0c30*/  I2F.U32.RP R8, R3 ;  /* 0x0000000300087306 */ /* 0x002e620000209000 */
[----:B0-----:R-:W-:Y:S01]  /*0c40*/  IMAD.IADD R2, R0, 0x1, R3 ;  /* 0x0000000100027824 */ /* 0x001fe200078e0203 */
[----:B------:R-:W-:Y:S01]  /*0c50*/  ISETP.NE.U32.AND P2, PT, R3, RZ, PT ;  /* 0x000000ff0300720c */ /* 0x000fe20003f45070 */
[----:B------:R-:W-:Y:S03]  /*0c60*/  BSSY.RECONVERGENT B0, `(.L_x_47) ;  /* 0x000002e000007945 */ /* 0x000fe60003800200 */
[C---:B------:R-:W-:Y:S02]  /*0c70*/  ISETP.GE.U32.AND P0, PT, R2.reuse, 0x100, PT ;  /* 0x000001000200780c */ /* 0x040fe40003f06070 */
[----:B------:R-:W-:Y:S01]  /*0c80*/  VIMNMX.U32 R7, PT, PT, R2, 0x100, !PT ;  /* 0x0000010002077848 */ /* 0x000fe20007fe0000 */
[----:B-1----:R-:W0:Y:S02]  /*0c90*/  MUFU.RCP R8, R8 ;  /* 0x0000000800087308 */ /* 0x002e240000001000 */
[----:B0-----:R-:W-:-:S06]  /*0ca0*/  VIADD R4, R8, 0xffffffe ;  /* 0x0ffffffe08047836 */ /* 0x001fcc0000000000 */
[----:B------:R0:W1:Y:S02]  /*0cb0*/  F2I.FTZ.U32.TRUNC.NTZ R5, R4 ;  /* 0x0000000400057305 */ /* 0x000064000021f000 */
[----:B0-----:R-:W-:Y:S01]  /*0cc0*/  MOV R4, RZ ;  /* 0x000000ff00047202 */ /* 0x001fe20000000f00 */
        /* <DEDUP_REMOVED lines=19> */
[----:B------:R-:W0:Y:S01]  /*0e00*/  S2UR UR5, SR_CgaCtaId ;  /* 0x00000000000579c3 */ /* 0x000e220000008800 */
[----:B------:R-:W1:Y:S01]  /*0e10*/  LDCU.64 UR8, c[0x0][0x390] ;  /* 0x00007200ff0877ac */ /* 0x000e620008000a00 */
[----:B------:R-:W-:Y:S01]  /*0e20*/  IADD3 R2, PT, PT, R2, 0x1, RZ ;  /* 0x0000000102027810 */ /* 0x000fe20007ffe0ff */
[----:B------:R-:W-:-:S03]  /*0e30*/  UMOV UR4, 0x400 ;  /* 0x0000040000047882 */ /* 0x000fc60000000000 */
[----:B------:R-:W-:-:S05]  /*0e40*/  LOP3.LUT R2, R2, 0x3, RZ, 0xc0, !PT ;  /* 0x0000000302027812 */ /* 0x000fca00078ec0ff */
[----:B------:R-:W-:Y:S01]  /*0e50*/  IMAD.MOV R9, RZ, RZ, -R2 ;  /* 0x000000ffff097224 */ /* 0x000fe200078e0a02 */
[----:B-1----:R-:W-:-:S04]  /*0e60*/  LEA R4, P1, R0, UR8, 0x2 ;  /* 0x0000000800047c11 */ /* 0x002fc8000f8210ff */
[----:B------:R-:W-:Y:S01]  /*0e70*/  LEA.HI.X R5, R0, UR9, RZ, 0x2, P1 ;  /* 0x0000000900057c11 */ /* 0x000fe200088f14ff */
[----:B0-----:R-:W-:-:S06]  /*0e80*/  ULEA UR4, UR5, UR4, 0x18 ;  /* 0x0000000405047291 */ /* 0x001fcc000f8ec0ff */
[----:B------:R-:W-:Y:S01]  /*0e90*/  LEA R8, R0, UR4, 0x2 ;  /* 0x0000000400087c11 */ /* 0x000fe2000f8e10ff */
[----:B------:R-:W-:-:S07]  /*0ea0*/  IMAD R0, R2, R3, R0 ;  /* 0x0000000302007224 */ /* 0x000fce00078e0200 */
.L_x_49:
[----:B0-----:R0:W1:Y:S01]  /*0eb0*/  LDS R11, [R8] ;  /* 0x00000000080b7984 */ /* 0x0010620000000800 */
[----:B------:R-:W-:Y:S02]  /*0ec0*/  VIADD R9, R9, 0x1 ;  /* 0x0000000109097836 */ /* 0x000fe40000000000 */
[----:B------:R-:W-:Y:S02]  /*0ed0*/  IMAD.MOV.U32 R6, RZ, RZ, R4 ;  /* 0x000000ffff067224 */ /* 0x000fe400078e0004 */
[----:B------:R-:W-:Y:S01]  /*0ee0*/  IMAD.MOV.U32 R7, RZ, RZ, R5 ;  /* 0x000000ffff077224 */ /* 0x000fe200078e0005 */
[----:B------:R-:W-:Y:S01]  /*0ef0*/  ISETP.NE.AND P1, PT, R9, RZ, PT ;  /* 0x000000ff0900720c */ /* 0x000fe20003f25270 */
[C---:B0-----:R-:W-:Y:S02]  /*0f00*/  IMAD R8, R3.reuse, 0x4, R8 ;  /* 0x0000000403087824 */ /* 0x041fe400078e0208 */
[----:B------:R-:W-:Y:S01]  /*0f10*/  IMAD.WIDE.U32 R4, R3, 0x4, R6 ;  /* 0x0000000403047825 */ /* 0x000fe200078e0006 */
[----:B-1----:R0:W-:Y:S09]  /*0f20*/  REDG.E.ADD.STRONG.GPU desc[UR6][R6.64], R11 ;  /* 0x0000000b0600798e */ /* 0x0021f2000c12e106 */
[----:B------:R-:W-:Y:S05]  /*0f30*/  @P1 BRA `(.L_x_49) ;  /* 0xfffffffc00dc1947 */ /* 0x000fea000383ffff */
.L_x_48:
[----:B------:R-:W-:Y:S05]  /*0f40*/  BSYNC.RECONVERGENT B0 ;  /* 0x0000000000007941 */ /* 0x000fea0003800200 */
.L_x_47:
[----:B------:R-:W-:Y:S05]  /*0f50*/  @!P0 EXIT ;  /* 0x000000000000894d */ /* 0x000fea0003800000 */
[----:B------:R-:W1:Y:S01]  /*0f60*/  S2UR UR5, SR_CgaCtaId ;  /* 0x00000000000579c3 */ /* 0x000e620000008800 */
[----:B------:R-:W-:Y:S01]  /*0f70*/  UMOV UR4, 0x400 ;  /* 0x0000040000047882 */ /* 0x000fe20000000000 */
[C---:B------:R-:W-:Y:S01]  /*0f80*/  LEA R2, R3.reuse, R0, 0x1 ;  /* 0x0000000003027211 */ /* 0x040fe200078e08ff */
[----:B------:R-:W-:Y:S02]  /*0f90*/  IMAD R14, R3, 0x3, R0 ;  /* 0x00000003030e7824 */ /* 0x000fe400078e0200 */
[----:B------:R-:W-:-:S03]  /*0fa0*/  IMAD.IADD R15, R0, 0x1, R3 ;  /* 0x00000001000f7824 */ /* 0x000fc600078e0203 */
[----:B------:R-:W2:Y:S01]  /*0fb0*/  LDC.64 R4, c[0x0][0x390] ;  /* 0x0000e400ff047b82 */ /* 0x000ea20000000a00 */
[----:B-1----:R-:W-:-:S06]  /*0fc0*/  ULEA UR4, UR5, UR4, 0x18 ;  /* 0x0000000405047291 */ /* 0x002fcc000f8ec0ff */
[----:B------:R-:W-:-:S07]  /*0fd0*/  LEA R16, R0, UR4, 0x2 ;  /* 0x0000000400107c11 */ /* 0x000fce000f8e10ff */
.L_x_50:
[C-C-:B------:R-:W-:Y:S01]  /*0fe0*/  IMAD R18, R3.reuse, 0x4, R16.reuse ;  /* 0x0000000403127824 */ /* 0x140fe200078e0210 */
[----:B-1----:R1:W3:Y:S01]  /*0ff0*/  LDS R17, [R16] ;  /* 0x0000000010117984 */ /* 0x0022e20000000800 */
[C-C-:B------:R-:W-:Y:S02]  /*1000*/  IMAD R20, R3.reuse, 0x8, R16.reuse ;  /* 0x0000000803147824 */ /* 0x140fe400078e0210 */
[----:B------:R-:W-:Y:S01]  /*1010*/  IMAD R22, R3, 0xc, R16 ;  /* 0x0000000c03167824 */ /* 0x000fe200078e0210 */
[----:B------:R-:W4:Y:S01]  /*1020*/  LDS R19, [R18] ;  /* 0x0000000012137984 */ /* 0x000f220000000800 */
[----:B0-2---:R-:W-:-:S03]  /*1030*/  IMAD.WIDE.U32 R6, R0, 0x4, R4 ;  /* 0x0000000400067825 */ /* 0x005fc600078e0004 */
[----:B------:R-:W0:Y:S01]  /*1040*/  LDS R21, [R20] ;  /* 0x0000000014157984 */ /* 0x000e220000000800 */
        /* <DEDUP_REMOVED lines=10> */
[----:B-1----:R-:W-:Y:S01]  /*10f0*/  IMAD R16, R3, 0x10, R16 ;  /* 0x0000001003107824 */ /* 0x002fe200078e0210 */
[----:B---3--:R1:W-:Y:S04]  /*1100*/  REDG.E.ADD.STRONG.GPU desc[UR6][R6.64], R17 ;  /* 0x000000110600798e */ /* 0x0083e8000c12e106 */
[----:B----4-:R1:W-:Y:S04]  /*1110*/  REDG.E.ADD.STRONG.GPU desc[UR6][R8.64], R19 ;  /* 0x000000130800798e */ /* 0x0103e8000c12e106 */
[----:B0-----:R1:W-:Y:S04]  /*1120*/  REDG.E.ADD.STRONG.GPU desc[UR6][R10.64], R21 ;  /* 0x000000150a00798e */ /* 0x0013e8000c12e106 */
[----:B--2---:R1:W-:Y:S01]  /*1130*/  REDG.E.ADD.STRONG.GPU desc[UR6][R12.64], R23 ;  /* 0x000000170c00798e */ /* 0x0043e2000c12e106 */
[----:B------:R-:W-:Y:S05]  /*1140*/  @!P0 BRA `(.L_x_50) ;  /* 0xfffffffc00a48947 */ /* 0x000fea000383ffff */
[----:B------:R-:W-:Y:S05]  /*1150*/  EXIT ;  /* 0x000000000000794d */ /* 0x000fea0003800000 */
        .weak           $__internal_1_$__cuda_sm20_div_u64
        .type           $__internal_1_$__cuda_sm20_div_u64,@function
        .size           $__internal_1_$__cuda_sm20_div_u64,(.L_x_55 - $__internal_1_$__cuda_sm20_div_u64)
$__internal_1_$__cuda_sm20_div_u64:
        /* <DEDUP_REMOVED lines=8> */
[----:B------:R-:W-:-:S04]  /*11e0*/  IMAD.HI.U32 R18, R12, R21, RZ ;  /* 0x000000150c127227 */ /* 0x000fc800078e00ff */
[----:B------:R-:W-:Y:S02]  /*11f0*/  IMAD.X R23, RZ, RZ, ~R19, P0 ;  /* 0x000000ffff177224 */ /* 0x000fe400000e0e13 */
[----:B------:R-:W-:Y:S02]  /*1200*/  IMAD.MOV.U32 R19, RZ, RZ, R12 ;  /* 0x000000ffff137224 */ /* 0x000fe400078e000c */
[-C--:B------:R-:W-:Y:S02]  /*1210*/  IMAD R25, R13, R23.reuse, RZ ;  /* 0x000000170d197224 */ /* 0x080fe400078e02ff */
[----:B------:R-:W-:-:S04]  /*1220*/  IMAD.WIDE.U32 R18, P0, R12, R23, R18 ;  /* 0x000000170c127225 */ /* 0x000fc80007800012 */
[----:B------:R-:W-:-:S04]  /*1230*/  IMAD.HI.U32 R23, R13, R23, RZ ;  /* 0x000000170d177227 */ /* 0x000fc800078e00ff */
[----:B------:R-:W-:-:S04]  /*1240*/  IMAD.HI.U32 R18, P1, R13, R21, R18 ;  /* 0x000000150d127227 */ /* 0x000fc80007820012 */
[----:B------:R-:W-:Y:S01]  /*1250*/  IMAD.X R10, R23, 0x1, R13, P0 ;  /* 0x00000001170a7824 */ /* 0x000fe200000e060d */
[----:B------:R-:W-:-:S04]  /*1260*/  IADD3 R19, P2, PT, R25, R18, RZ ;  /* 0x0000001219137210 */ /* 0x000fc80007f5e0ff */
[----:B------:R-:W-:Y:S01]  /*1270*/  IADD3.X R21, PT, PT, RZ, RZ, R10, P2, P1 ;  /* 0x000000ffff157210 */ /* 0x000fe200017e240a */
[----:B------:R-:W-:-:S04]  /*1280*/  IMAD.WIDE.U32 R12, R19, R6, RZ ;  /* 0x00000006130c7225 */ /* 0x000fc800078e00ff */
[----:B------:R-:W-:Y:S01]  /*1290*/  IMAD R10, R19, R7, R13 ;  /* 0x00000007130a7224 */ /* 0x000fe200078e020d */
[----:B------:R-:W-:-:S03]  /*12a0*/  IADD3 R13, P0, PT, RZ, -R12, RZ ;  /* 0x8000000cff0d7210 */ /* 0x000fc60007f1e0ff */
[----:B------:R-:W-:Y:S02]  /*12b0*/  IMAD R10, R21, R6, R10 ;  /* 0x00000006150a7224 */ /* 0x000fe400078e020a */
[----:B------:R-:W-:-:S03]  /*12c0*/  IMAD.HI.U32 R18, R19, R13, RZ ;  /* 0x0000000d13127227 */ /* 0x000fc600078e00ff */
[----:B------:R-:W-:-:S05]  /*12d0*/  IADD3.X R12, PT, PT, RZ, ~R10, RZ, P0, !PT ;  /* 0x8000000aff0c7210 */ /* 0x000fca00007fe4ff */
        /* <DEDUP_REMOVED lines=8> */
[----:B------:R-:W-:Y:S02]  /*1360*/  IMAD.MOV.U32 R13, RZ, RZ, RZ ;  /* 0x000000ffff0d7224 */ /* 0x000fe400078e00ff */
[----:B------:R-:W-:-:S04]  /*1370*/  IMAD.WIDE.U32 R12, R10, R17, R12 ;  /* 0x000000110a0c7225 */ /* 0x000fc800078e000c */
[C---:B------:R-:W-:Y:S02]  /*1380*/  IMAD R19, R14.reuse, R17, RZ ;  /* 0x000000110e137224 */ /* 0x040fe400078e02ff */
[----:B------:R-:W-:-:S04]  /*1390*/  IMAD.HI.U32 R12, P0, R14, R15, R12 ;  /* 0x0000000f0e0c7227 */ /* 0x000fc8000780000c */
[----:B------:R-:W-:Y:S01]  /*13a0*/  IMAD.HI.U32 R10, R14, R17, RZ ;  /* 0x000000110e0a7227 */ /* 0x000fe200078e00ff */
[----:B------:R-:W-:-:S03]  /*13b0*/  IADD3 R19, P1, PT, R19, R12, RZ ;  /* 0x0000000c13137210 */ /* 0x000fc60007f3e0ff */
[----:B------:R-:W-:Y:S02]  /*13c0*/  IMAD.X R10, RZ, RZ, R10, P0 ;  /* 0x000000ffff0a7224 */ /* 0x000fe400000e060a */
[----:B------:R-:W-:-:S04]  /*13d0*/  IMAD.WIDE.U32 R12, R19, R6, RZ ;  /* 0x00000006130c7225 */ /* 0x000fc800078e00ff */
[----:B------:R-:W-:Y:S01]  /*13e0*/  IMAD.X R21, RZ, RZ, R10, P1 ;  /* 0x000000ffff157224 */ /* 0x000fe200008e060a */
[----:B------:R-:W-:Y:S01]  /*13f0*/  IADD3 R23, P1, PT, -R12, R15, RZ ;  /* 0x0000000f0c177210 */ /* 0x000fe20007f3e1ff */
[----:B------:R-:W-:-:S03]  /*1400*/  IMAD R10, R19, R7, R13 ;  /* 0x00000007130a7224 */ /* 0x000fc600078e020d */
[-C--:B------:R-:W-:Y:S01]  /*1410*/  ISETP.GE.U32.AND P0, PT, R23, R6.reuse, PT ;  /* 0x000000061700720c */ /* 0x080fe20003f06070 */
[----:B------:R-:W-:Y:S01]  /*1420*/  IMAD R10, R21, R6, R10 ;  /* 0x00000006150a7224 */ /* 0x000fe200078e020a */
[----:B------:R-:W-:-:S03]  /*1430*/  IADD3 R13, P2, PT, -R6, R23, RZ ;  /* 0x00000017060d7210 */ /* 0x000fc60007f5e1ff */
[----:B------:R-:W-:Y:S01]  /*1440*/  IMAD.X R17, R17, 0x1, ~R10, P1 ;  /* 0x0000000111117824 */ /* 0x000fe200008e0e0a */
[----:B------:R-:W-:-:S04]  /*1450*/  IADD3 R10, P1, PT, R19, 0x1, RZ ;  /* 0x00000001130a7810 */ /* 0x000fc80007f3e0ff */
[----:B------:R-:W-:Y:S01]  /*1460*/  ISETP.GE.U32.AND.EX P0, PT, R17, R7, PT, P0 ;  /* 0x000000071100720c */ /* 0x000fe20003f06100 */
[----:B------:R-:W-:Y:S01]  /*1470*/  IMAD.X R12, RZ, RZ, R21, P1 ;  /* 0x000000ffff0c7224 */ /* 0x000fe200008e0615 */
[----:B------:R-:W-:Y:S02]  /*1480*/  IADD3.X R15, PT, PT, ~R7, R17, RZ, P2, !PT ;  /* 0x00000011070f7210 */ /* 0x000fe400017fe5ff */
[----:B------:R-:W-:Y:S02]  /*1490*/  SEL R13, R13, R23, P0 ;  /* 0x000000170d0d7207 */ /* 0x000fe40000000000 */
[----:B------:R-:W-:Y:S02]  /*14a0*/  SEL R19, R10, R19, P0 ;  /* 0x000000130a137207 */ /* 0x000fe40000000000 */
[----:B------:R-:W-:Y:S02]  /*14b0*/  SEL R15, R15, R17, P0 ;  /* 0x000000110f0f7207 */ /* 0x000fe40000000000 */
[----:B------:R-:W-:-:S02]  /*14c0*/  SEL R12, R12, R21, P0 ;  /* 0x000000150c0c7207 */ /* 0x000fc40000000000 */
[----:B------:R-:W-:Y:S01]  /*14d0*/  ISETP.GE.U32.AND P0, PT, R13, R6, PT ;  /* 0x000000060d00720c */ /* 0x000fe20003f06070 */
[----:B------:R-:W-:Y:S01]  /*14e0*/  IMAD.MOV.U32 R13, RZ, RZ, 0x0 ;  /* 0x00000000ff0d7424 */ /* 0x000fe200078e00ff */
[----:B------:R-:W-:Y:S02]  /*14f0*/  IADD3 R10, P2, PT, R19, 0x1, RZ ;  /* 0x00000001130a7810 */ /* 0x000fe40007f5e0ff */
[----:B------:R-:W-:Y:S02]  /*1500*/  ISETP.GE.U32.AND.EX P0, PT, R15, R7, PT, P0 ;  /* 0x000000070f00720c */ /* 0x000fe40003f06100 */
[----:B------:R-:W-:Y:S01]  /*1510*/  ISETP.NE.U32.AND P1, PT, R6, RZ, PT ;  /* 0x000000ff0600720c */ /* 0x000fe20003f25070 */
[----:B------:R-:W-:Y:S01]  /*1520*/  IMAD.X R15, RZ, RZ, R12, P2 ;  /* 0x000000ffff0f7224 */ /* 0x000fe200010e060c */
[----:B------:R-:W-:Y:S02]  /*1530*/  SEL R10, R10, R19, P0 ;  /* 0x000000130a0a7207 */ /* 0x000fe40000000000 */
[----:B------:R-:W-:-:S02]  /*1540*/  ISETP.NE.AND.EX P1, PT, R7, RZ, PT, P1 ;  /* 0x000000ff0700720c */ /* 0x000fc40003f25310 */
[----:B------:R-:W-:Y:S01]  /*1550*/  SEL R15, R15, R12, P0 ;  /* 0x0000000c0f0f7207 */ /* 0x000fe20000000000 */
[----:B------:R-:W-:Y:S01]  /*1560*/  IMAD.MOV.U32 R12, RZ, RZ, R8 ;  /* 0x000000ffff0c7224 */ /* 0x000fe200078e0008 */
[----:B------:R-:W-:Y:S02]  /*1570*/  SEL R10, R10, 0xffffffff, P1 ;  /* 0xffffffff0a0a7807 */ /* 0x000fe40000800000 */
[----:B------:R-:W-:Y:S01]  /*1580*/  SEL R15, R15, 0xffffffff, P1 ;  /* 0xffffffff0f0f7807 */ /* 0x000fe20000800000 */
[----:B------:R-:W-:Y:S06]  /*1590*/  RET.REL.NODEC R12 `(_Z15histo_kernel_SPPKclPj) ;  /* 0xffffffe80c987950 */ /* 0x000fec0003c3ffff */
.L_x_51:
        /* <DEDUP_REMOVED lines=14> */
.L_x_55:


//--------------------- .text._Z15histo_kernel_MCPKclPj --------------------------
	.section	.text._Z15histo_kernel_MCPKclPj,"ax",@progbits
	.align	128
        .global         _Z15histo_kernel_MCPKclPj
        .type           _Z15histo_kernel_MCPKclPj,@function
        .size           _Z15histo_kernel_MCPKclPj,(.L_x_58 - _Z15histo_kernel_MCPKclPj)
        .other          _Z15histo_kernel_MCPKclPj,@"STO_CUDA_ENTRY STV_DEFAULT"
_Z15histo_kernel_MCPKclPj:
.text._Z15histo_kernel_MCPKclPj:
[----:B------:R-:W-:Y:S01]  /*0000*/  LDC R1, c[0x0][0x37c] ;  /* 0x0000df00ff017b82 */ /* 0x000fe20000000800 */
[----:B------:R-:W0:Y:S07]  /*0010*/  S2R R0, SR_TID.X ;  /* 0x0000000000007919 */ /* 0x000e2e0000002100 */
[----:B------:R-:W0:Y:S01]  /*0020*/  S2UR UR4, SR_CTAID.X ;  /* 0x00000000000479c3 */ /* 0x000e220000002500 */
[----:B------:R-:W1:Y:S07]  /*0030*/  LDCU.64 UR8, c[0x0][0x388] ;  /* 0x00007100ff0877ac */ /* 0x000e6e0008000a00 */
[----:B------:R-:W0:Y:S02]  /*0040*/  LDC R9, c[0x0][0x360] ;  /* 0x0000d800ff097b82 */ /* 0x000e240000000800 */
[----:B0-----:R-:W-:-:S05]  /*0050*/  IMAD R0, R9, UR4, R0 ;  /* 0x0000000409007c24 */ /* 0x001fca000f8e0200 */
[----:B-1----:R-:W-:Y:S02]  /*0060*/  ISETP.GE.U32.AND P0, PT, R0, UR8, PT ;  /* 0x0000000800007c0c */ /* 0x002fe4000bf06070 */
[----:B------:R-:W-:-:S04]  /*0070*/  SHF.R.S32.HI R2, RZ, 0x1f, R0 ;  /* 0x0000001fff027819 */ /* 0x000fc80000011400 */
[----:B------:R-:W-:-:S13]  /*0080*/  ISETP.GE.AND.EX P0, PT, R2, UR9, PT, P0 ;  /* 0x0000000902007c0c */ /* 0x000fda000bf06300 */
[----:B------:R-:W-:Y:S05]  /*0090*/  @P0 EXIT ;  /* 0x000000000000094d */ /* 0x000fea0003800000 */
[----:B------:R-:W0:Y:S01]  /*00a0*/  LDC.64 R6, c[0x0][0x390] ;  /* 0x0000e400ff067b82 */ /* 0x000e220000000a00 */
[----:B------:R-:W1:Y:S01]  /*00b0*/  LDCU UR4, c[0x0][0x370] ;  /* 0x00006e00ff0477ac */ /* 0x000e620008000800 */
[----:B------:R-:W-:Y:S02]  /*00c0*/  IMAD.MOV.U32 R10, RZ, RZ, R2 ;  /* 0x000000ffff0a7224 */ /* 0x000fe400078e0002 */
[----:B------:R-:W-:Y:S01]  /*00d0*/  IMAD.MOV.U32 R8, RZ, RZ, R0 ;  /* 0x000000ffff087224 */ /* 0x000fe200078e0000 */
[----:B------:R-:W2:Y:S01]  /*00e0*/  LDCU.64 UR6, c[0x0][0x358] ;  /* 0x00006b00ff0677ac */ /* 0x000ea20008000a00 */
[----:B------:R-:W3:Y:S01]  /*00f0*/  LDCU.64 UR10, c[0x0][0x380] ;  /* 0x00007000ff0a77ac */ /* 0x000ee20008000a00 */
[----:B-1----:R-:W-:-:S07]  /*0100*/  IMAD R9, R9, UR4, RZ ;  /* 0x0000000409097c24 */ /* 0x002fce000f8e02ff */
.L_x_52:
[----:B---3--:R-:W-:-:S04]  /*0110*/  IADD3 R4, P0, PT, R8, UR10, RZ ;  /* 0x0000000a08047c10 */ /* 0x008fc8000ff1e0ff */
[----:B------:R-:W-:-:S05]  /*0120*/  IADD3.X R5, PT, PT, R10, UR11, RZ, P0, !PT ;  /* 0x0000000b0a057c10 */ /* 0x000fca00087fe4ff */
[----:B-12---:R-:W0:Y:S01]  /*0130*/  LDG.E.U8 R3, desc[UR6][R4.64] ;  /* 0x0000000604037981 */ /* 0x006e22000c1e1100 */
[----:B------:R-:W-:Y:S02]  /*0140*/  IMAD.IADD R8, R9, 0x1, R0 ;  /* 0x0000000109087824 */ /* 0x000fe400078e0200 */
[----:B------:R-:W-:-:S03]  /*0150*/  IMAD.MOV.U32 R11, RZ, RZ, 0x1 ;  /* 0x00000001ff0b7424 */ /* 0x000fc600078e00ff */
[----:B------:R-:W-:Y:S02]  /*0160*/  ISETP.GE.U32.AND P0, PT, R8, UR8, PT ;  /* 0x0000000808007c0c */ /* 0x000fe4000bf06070 */
[----:B------:R-:W-:-:S04]  /*0170*/  SHF.R.S32.HI R10, RZ, 0x1f, R8 ;  /* 0x0000001fff0a7819 */ /* 0x000fc80000011408 */
[----:B------:R-:W-:Y:S01]  /*0180*/  ISETP.GE.AND.EX P0, PT, R10, UR9, PT, P0 ;  /* 0x000000090a007c0c */ /* 0x000fe2000bf06300 */
[----:B------:R-:W-:Y:S02]  /*0190*/  IMAD.MOV.U32 R0, RZ, RZ, R8 ;  /* 0x000000ffff007224 */ /* 0x000fe400078e0008 */
[----:B0-----:R-:W-:-:S05]  /*01a0*/  IMAD.WIDE.U32 R2, R3, 0x4, R6 ;  /* 0x0000000403027825 */ /* 0x001fca00078e0006 */
[----:B------:R1:W-:Y:S05]  /*01b0*/  REDG.E.ADD.STRONG.GPU desc[UR6][R2.64], R11 ;  /* 0x0000000b0200798e */ /* 0x0003ea000c12e106 */
[----:B------:R-:W-:Y:S05]  /*01c0*/  @!P0 BRA `(.L_x_52) ;  /* 0xfffffffc00d08947 */ /* 0x000fea000383ffff */
[----:B------:R-:W-:Y:S05]  /*01d0*/  EXIT ;  /* 0x000000000000794d */ /* 0x000fea0003800000 */
.L_x_53:
        /* <DEDUP_REMOVED lines=10> */
.L_x_58:


//--------------------- .nv.shared._Z19histo_kernel_SP_TC2PKclPj --------------------------
	.section	.nv.shared._Z19histo_kernel_SP_TC2PKclPj,"aw",@nobits
	.sectionflags	@""
	.align	4
.nv.shared._Z19histo_kernel_SP_TC2PKclPj:
	.zero		2048


//--------------------- .nv.shared.reserved.0     --------------------------
	.section	.nv.shared.reserved.0,"aw",@nobits
	.weak		__nv_reservedSMEM_offset_0_alias
	.size		__nv_reservedSMEM_offset_0_alias, 0, 64
	.other		__nv_reservedSMEM_offset_0_alias,@"STO_CUDA_RESERVED_SHARED STV_DEFAULT"
__nv_reservedSMEM_offset_0_alias:
	.zero		0
	.zero		64


//--------------------- .nv.shared._Z15histo_kernel_SPPKclPj --------------------------
	.section	.nv.shared._Z15histo_kernel_SPPKclPj,"aw",@nobits
	.sectionflags	@""
	.align	4
.nv.shared._Z15histo_kernel_SPPKclPj:
	.zero		2048


//--------------------- .nv.constant0._Z19histo_kernel_SP_TC2PKclPj --------------------------
	.section	.nv.constant0._Z19histo_kernel_SP_TC2PKclPj,"a",@progbits
	.sectionflags	@""
	.align	4
.nv.constant0._Z19histo_kernel_SP_TC2PKclPj:
	.zero		920


//--------------------- .nv.constant0._Z15histo_kernel_SPPKclPj --------------------------
	.section	.nv.constant0._Z15histo_kernel_SPPKclPj,"a",@progbits
	.sectionflags	@""
	.align	4
.nv.constant0._Z15histo_kernel_SPPKclPj:
	.zero		920


//--------------------- .nv.constant0._Z15histo_kernel_MCPKclPj --------------------------
	.section	.nv.constant0._Z15histo_kernel_MCPKclPj,"a",@progbits
	.sectionflags	@""
	.align	4
.nv.constant0._Z15histo_kernel_MCPKclPj:
	.zero		920


//--------------------- SYMBOLS --------------------------

	.type		.nv.reservedSmem.offset0,@object
	.size		.nv.reservedSmem.offset0,0x4
	.type		.nv.reservedSmem.cap,@object
	.size		.nv.reservedSmem.cap,0x4
